//
// Generated by NVIDIA NVVM Compiler
//
// Compiler Build ID: CL-36424714
// Cuda compilation tools, release 13.0, V13.0.88
// Based on NVVM 20.0.0
//

.version 9.0
.target sm_100
.address_size 64

	// .globl	_Z13median_filterPiS_ii

.visible .entry _Z13median_filterPiS_ii(
	.param .u64 .ptr .align 1 _Z13median_filterPiS_ii_param_0,
	.param .u64 .ptr .align 1 _Z13median_filterPiS_ii_param_1,
	.param .u32 _Z13median_filterPiS_ii_param_2,
	.param .u32 _Z13median_filterPiS_ii_param_3
)
{
	.local .align 4 .b8 	__local_depot0[108];
	.reg .b64 	%SP;
	.reg .b64 	%SPL;
	.reg .pred 	%p<202>;
	.reg .b32 	%r<831>;
	.reg .b64 	%rd<64>;

	mov.u64 	%SPL, __local_depot0;
	ld.param.u64 	%rd6, [_Z13median_filterPiS_ii_param_0];
	ld.param.u32 	%r405, [_Z13median_filterPiS_ii_param_2];
	ld.param.u32 	%r407, [_Z13median_filterPiS_ii_param_3];
	cvta.to.global.u64 	%rd1, %rd6;
	add.u64 	%rd2, %SPL, 0;
	add.u64 	%rd3, %SPL, 36;
	add.u64 	%rd4, %SPL, 72;
	mov.u32 	%r408, %ctaid.y;
	mov.u32 	%r409, %ntid.y;
	mov.u32 	%r410, %tid.y;
	mad.lo.s32 	%r411, %r408, %r409, %r410;
	mov.u32 	%r412, %ctaid.x;
	mov.u32 	%r413, %ntid.x;
	mov.u32 	%r414, %tid.x;
	mad.lo.s32 	%r2, %r412, %r413, %r414;
	setp.ge.s32 	%p4, %r2, %r405;
	setp.ge.s32 	%p5, %r411, %r407;
	or.pred  	%p6, %p4, %p5;
	@%p6 bra 	$L__BB0_350;
	mov.b32 	%r497, 0;
	st.local.u32 	[%rd2], %r497;
	st.local.u32 	[%rd3], %r497;
	st.local.u32 	[%rd4], %r497;
	st.local.u32 	[%rd2+4], %r497;
	st.local.u32 	[%rd3+4], %r497;
	st.local.u32 	[%rd4+4], %r497;
	st.local.u32 	[%rd2+8], %r497;
	st.local.u32 	[%rd3+8], %r497;
	st.local.u32 	[%rd4+8], %r497;
	st.local.u32 	[%rd2+12], %r497;
	st.local.u32 	[%rd3+12], %r497;
	st.local.u32 	[%rd4+12], %r497;
	st.local.u32 	[%rd2+16], %r497;
	st.local.u32 	[%rd3+16], %r497;
	st.local.u32 	[%rd4+16], %r497;
	st.local.u32 	[%rd2+20], %r497;
	st.local.u32 	[%rd3+20], %r497;
	st.local.u32 	[%rd4+20], %r497;
	st.local.u32 	[%rd2+24], %r497;
	st.local.u32 	[%rd3+24], %r497;
	st.local.u32 	[%rd4+24], %r497;
	st.local.u32 	[%rd2+28], %r497;
	st.local.u32 	[%rd3+28], %r497;
	st.local.u32 	[%rd4+28], %r497;
	st.local.u32 	[%rd2+32], %r497;
	st.local.u32 	[%rd3+32], %r497;
	st.local.u32 	[%rd4+32], %r497;
	mul.lo.s32 	%r416, %r407, %r2;
	add.s32 	%r3, %r416, %r411;
	mul.lo.s32 	%r4, %r3, 3;
	setp.lt.s32 	%p7, %r2, 1;
	sub.s32 	%r5, %r416, %r407;
	setp.eq.s32 	%p8, %r411, 0;
	or.pred  	%p9, %p7, %p8;
	@%p9 bra 	$L__BB0_3;
	add.s32 	%r418, %r411, %r5;
	mad.lo.s32 	%r419, %r418, 3, -3;
	mul.wide.s32 	%rd10, %r419, 4;
	add.s64 	%rd11, %rd1, %rd10;
	ld.global.u32 	%r420, [%rd11];
	st.local.u32 	[%rd2], %r420;
	ld.global.u32 	%r421, [%rd11+4];
	st.local.u32 	[%rd3], %r421;
	ld.global.u32 	%r422, [%rd11+8];
	st.local.u32 	[%rd4], %r422;
	mov.b32 	%r497, 1;
$L__BB0_3:
	setp.lt.s32 	%p10, %r2, 1;
	@%p10 bra 	$L__BB0_5;
	add.s32 	%r423, %r411, %r5;
	mul.lo.s32 	%r424, %r423, 3;
	mul.wide.s32 	%rd12, %r424, 4;
	add.s64 	%rd13, %rd1, %rd12;
	ld.global.u32 	%r425, [%rd13];
	mul.wide.u32 	%rd14, %r497, 4;
	add.s64 	%rd15, %rd2, %rd14;
	st.local.u32 	[%rd15], %r425;
	ld.global.u32 	%r426, [%rd13+4];
	add.s64 	%rd16, %rd3, %rd14;
	st.local.u32 	[%rd16], %r426;
	ld.global.u32 	%r427, [%rd13+8];
	add.s32 	%r497, %r497, 1;
	add.s64 	%rd17, %rd4, %rd14;
	st.local.u32 	[%rd17], %r427;
$L__BB0_5:
	setp.lt.s32 	%p11, %r2, 1;
	add.s32 	%r9, %r411, 1;
	setp.lt.u32 	%p1, %r9, %r407;
	not.pred 	%p13, %p1;
	or.pred  	%p14, %p11, %p13;
	@%p14 bra 	$L__BB0_7;
	add.s32 	%r428, %r9, %r5;
	mul.lo.s32 	%r429, %r428, 3;
	mul.wide.s32 	%rd18, %r429, 4;
	add.s64 	%rd19, %rd1, %rd18;
	ld.global.u32 	%r430, [%rd19];
	mul.wide.u32 	%rd20, %r497, 4;
	add.s64 	%rd21, %rd2, %rd20;
	st.local.u32 	[%rd21], %r430;
	ld.global.u32 	%r431, [%rd19+4];
	add.s64 	%rd22, %rd3, %rd20;
	st.local.u32 	[%rd22], %r431;
	ld.global.u32 	%r432, [%rd19+8];
	add.s32 	%r497, %r497, 1;
	add.s64 	%rd23, %rd4, %rd20;
	st.local.u32 	[%rd23], %r432;
$L__BB0_7:
	setp.eq.s32 	%p15, %r411, 0;
	setp.lt.s32 	%p16, %r2, 0;
	setp.gt.u32 	%p17, %r411, %r407;
	or.pred  	%p18, %p15, %p17;
	or.pred  	%p19, %p16, %p18;
	@%p19 bra 	$L__BB0_9;
	add.s32 	%r433, %r4, -3;
	mul.wide.s32 	%rd24, %r433, 4;
	add.s64 	%rd25, %rd1, %rd24;
	ld.global.u32 	%r434, [%rd25];
	mul.wide.u32 	%rd26, %r497, 4;
	add.s64 	%rd27, %rd2, %rd26;
	st.local.u32 	[%rd27], %r434;
	ld.global.u32 	%r435, [%rd25+4];
	add.s64 	%rd28, %rd3, %rd26;
	st.local.u32 	[%rd28], %r435;
	ld.global.u32 	%r436, [%rd25+8];
	add.s32 	%r497, %r497, 1;
	add.s64 	%rd29, %rd4, %rd26;
	st.local.u32 	[%rd29], %r436;
$L__BB0_9:
	setp.lt.s32 	%p21, %r2, 0;
	mov.pred 	%p200, 0;
	@%p21 bra 	$L__BB0_11;
	mul.wide.s32 	%rd30, %r4, 4;
	add.s64 	%rd31, %rd1, %rd30;
	ld.global.u32 	%r437, [%rd31];
	mul.wide.u32 	%rd32, %r497, 4;
	add.s64 	%rd33, %rd2, %rd32;
	st.local.u32 	[%rd33], %r437;
	ld.global.u32 	%r438, [%rd31+4];
	add.s64 	%rd34, %rd3, %rd32;
	st.local.u32 	[%rd34], %r438;
	ld.global.u32 	%r439, [%rd31+8];
	add.s32 	%r497, %r497, 1;
	add.s64 	%rd35, %rd4, %rd32;
	st.local.u32 	[%rd35], %r439;
	mov.pred 	%p200, %p1;
$L__BB0_11:
	not.pred 	%p22, %p200;
	@%p22 bra 	$L__BB0_13;
	add.s32 	%r440, %r4, 3;
	mul.wide.s32 	%rd36, %r440, 4;
	add.s64 	%rd37, %rd1, %rd36;
	ld.global.u32 	%r441, [%rd37];
	mul.wide.u32 	%rd38, %r497, 4;
	add.s64 	%rd39, %rd2, %rd38;
	st.local.u32 	[%rd39], %r441;
	ld.global.u32 	%r442, [%rd37+4];
	add.s64 	%rd40, %rd3, %rd38;
	st.local.u32 	[%rd40], %r442;
	ld.global.u32 	%r443, [%rd37+8];
	add.s32 	%r497, %r497, 1;
	add.s64 	%rd41, %rd4, %rd38;
	st.local.u32 	[%rd41], %r443;
$L__BB0_13:
	setp.gt.u32 	%p23, %r411, %r407;
	setp.eq.s32 	%p24, %r411, 0;
	add.s32 	%r18, %r2, 1;
	setp.lt.s32 	%p25, %r2, -1;
	setp.ge.s32 	%p26, %r18, %r405;
	shl.b32 	%r444, %r407, 1;
	add.s32 	%r19, %r5, %r444;
	or.pred  	%p27, %p25, %p24;
	or.pred  	%p28, %p26, %p27;
	or.pred  	%p29, %p28, %p23;
	@%p29 bra 	$L__BB0_15;
	add.s32 	%r445, %r411, %r19;
	mad.lo.s32 	%r446, %r445, 3, -3;
	mul.wide.s32 	%rd42, %r446, 4;
	add.s64 	%rd43, %rd1, %rd42;
	ld.global.u32 	%r447, [%rd43];
	mul.wide.u32 	%rd44, %r497, 4;
	add.s64 	%rd45, %rd2, %rd44;
	st.local.u32 	[%rd45], %r447;
	ld.global.u32 	%r448, [%rd43+4];
	add.s64 	%rd46, %rd3, %rd44;
	st.local.u32 	[%rd46], %r448;
	ld.global.u32 	%r449, [%rd43+8];
	add.s32 	%r497, %r497, 1;
	add.s64 	%rd47, %rd4, %rd44;
	st.local.u32 	[%rd47], %r449;
$L__BB0_15:
	setp.ge.s32 	%p31, %r18, %r405;
	setp.lt.s32 	%p32, %r2, -1;
	mov.pred 	%p201, 0;
	or.pred  	%p33, %p31, %p32;
	@%p33 bra 	$L__BB0_17;
	add.s32 	%r450, %r3, %r407;
	mul.lo.s32 	%r451, %r450, 3;
	mul.wide.s32 	%rd48, %r451, 4;
	add.s64 	%rd49, %rd1, %rd48;
	ld.global.u32 	%r452, [%rd49];
	mul.wide.u32 	%rd50, %r497, 4;
	add.s64 	%rd51, %rd2, %rd50;
	st.local.u32 	[%rd51], %r452;
	ld.global.u32 	%r453, [%rd49+4];
	add.s64 	%rd52, %rd3, %rd50;
	st.local.u32 	[%rd52], %r453;
	ld.global.u32 	%r454, [%rd49+8];
	add.s32 	%r497, %r497, 1;
	add.s64 	%rd53, %rd4, %rd50;
	st.local.u32 	[%rd53], %r454;
	mov.pred 	%p201, %p1;
$L__BB0_17:
	not.pred 	%p34, %p201;
	@%p34 bra 	$L__BB0_19;
	add.s32 	%r455, %r9, %r19;
	mul.lo.s32 	%r456, %r455, 3;
	mul.wide.s32 	%rd54, %r456, 4;
	add.s64 	%rd55, %rd1, %rd54;
	ld.global.u32 	%r457, [%rd55];
	mul.wide.u32 	%rd56, %r497, 4;
	add.s64 	%rd57, %rd2, %rd56;
	st.local.u32 	[%rd57], %r457;
	ld.global.u32 	%r458, [%rd55+4];
	add.s64 	%rd58, %rd3, %rd56;
	st.local.u32 	[%rd58], %r458;
	ld.global.u32 	%r459, [%rd55+8];
	add.s64 	%rd59, %rd4, %rd56;
	st.local.u32 	[%rd59], %r459;
$L__BB0_19:
	ld.local.u32 	%r511, [%rd2];
	ld.local.u32 	%r25, [%rd2+4];
	setp.le.s32 	%p35, %r511, %r25;
	mov.u32 	%r553, %r25;
	@%p35 bra 	$L__BB0_21;
	st.local.u32 	[%rd2], %r25;
	st.local.u32 	[%rd2+4], %r511;
	mov.u32 	%r553, %r511;
	mov.u32 	%r511, %r25;
$L__BB0_21:
	ld.local.u32 	%r513, [%rd3];
	ld.local.u32 	%r29, [%rd3+4];
	setp.le.s32 	%p36, %r513, %r29;
	mov.u32 	%r555, %r29;
	@%p36 bra 	$L__BB0_23;
	st.local.u32 	[%rd3], %r29;
	st.local.u32 	[%rd3+4], %r513;
	mov.u32 	%r555, %r513;
	mov.u32 	%r513, %r29;
$L__BB0_23:
	ld.local.u32 	%r515, [%rd4];
	ld.local.u32 	%r33, [%rd4+4];
	setp.le.s32 	%p37, %r515, %r33;
	mov.u32 	%r557, %r33;
	@%p37 bra 	$L__BB0_25;
	st.local.u32 	[%rd4], %r33;
	st.local.u32 	[%rd4+4], %r515;
	mov.u32 	%r557, %r515;
	mov.u32 	%r515, %r33;
$L__BB0_25:
	ld.local.u32 	%r36, [%rd2+8];
	setp.le.s32 	%p38, %r511, %r36;
	mov.u32 	%r510, %r36;
	@%p38 bra 	$L__BB0_27;
	st.local.u32 	[%rd2], %r36;
	st.local.u32 	[%rd2+8], %r511;
	mov.u32 	%r510, %r511;
	mov.u32 	%r511, %r36;
$L__BB0_27:
	ld.local.u32 	%r39, [%rd3+8];
	setp.le.s32 	%p39, %r513, %r39;
	mov.u32 	%r512, %r39;
	@%p39 bra 	$L__BB0_29;
	st.local.u32 	[%rd3], %r39;
	st.local.u32 	[%rd3+8], %r513;
	mov.u32 	%r512, %r513;
	mov.u32 	%r513, %r39;
$L__BB0_29:
	ld.local.u32 	%r42, [%rd4+8];
	setp.le.s32 	%p40, %r515, %r42;
	mov.u32 	%r514, %r42;
	@%p40 bra 	$L__BB0_31;
	st.local.u32 	[%rd4], %r42;
	st.local.u32 	[%rd4+8], %r515;
	mov.u32 	%r514, %r515;
	mov.u32 	%r515, %r42;
$L__BB0_31:
	ld.local.u32 	%r45, [%rd2+12];
	setp.le.s32 	%p41, %r511, %r45;
	mov.u32 	%r516, %r45;
	@%p41 bra 	$L__BB0_33;
	st.local.u32 	[%rd2], %r45;
	st.local.u32 	[%rd2+12], %r511;
	mov.u32 	%r516, %r511;
	mov.u32 	%r511, %r45;
$L__BB0_33:
	ld.local.u32 	%r48, [%rd3+12];
	setp.le.s32 	%p42, %r513, %r48;
	mov.u32 	%r518, %r48;
	@%p42 bra 	$L__BB0_35;
	st.local.u32 	[%rd3], %r48;
	st.local.u32 	[%rd3+12], %r513;
	mov.u32 	%r518, %r513;
	mov.u32 	%r513, %r48;
$L__BB0_35:
	ld.local.u32 	%r51, [%rd4+12];
	setp.le.s32 	%p43, %r515, %r51;
	mov.u32 	%r520, %r51;
	@%p43 bra 	$L__BB0_37;
	st.local.u32 	[%rd4], %r51;
	st.local.u32 	[%rd4+12], %r515;
	mov.u32 	%r520, %r515;
	mov.u32 	%r515, %r51;
$L__BB0_37:
	ld.local.u32 	%r54, [%rd2+16];
	setp.le.s32 	%p44, %r511, %r54;
	mov.u32 	%r522, %r54;
	@%p44 bra 	$L__BB0_39;
	st.local.u32 	[%rd2], %r54;
	st.local.u32 	[%rd2+16], %r511;
	mov.u32 	%r522, %r511;
	mov.u32 	%r511, %r54;
$L__BB0_39:
	ld.local.u32 	%r57, [%rd3+16];
	setp.le.s32 	%p45, %r513, %r57;
	mov.u32 	%r524, %r57;
	@%p45 bra 	$L__BB0_41;
	st.local.u32 	[%rd3], %r57;
	st.local.u32 	[%rd3+16], %r513;
	mov.u32 	%r524, %r513;
	mov.u32 	%r513, %r57;
$L__BB0_41:
	ld.local.u32 	%r60, [%rd4+16];
	setp.le.s32 	%p46, %r515, %r60;
	mov.u32 	%r526, %r60;
	@%p46 bra 	$L__BB0_43;
	st.local.u32 	[%rd4], %r60;
	st.local.u32 	[%rd4+16], %r515;
	mov.u32 	%r526, %r515;
	mov.u32 	%r515, %r60;
$L__BB0_43:
	ld.local.u32 	%r63, [%rd2+20];
	setp.le.s32 	%p47, %r511, %r63;
	mov.u32 	%r528, %r63;
	@%p47 bra 	$L__BB0_45;
	st.local.u32 	[%rd2], %r63;
	st.local.u32 	[%rd2+20], %r511;
	mov.u32 	%r528, %r511;
	mov.u32 	%r511, %r63;
$L__BB0_45:
	ld.local.u32 	%r66, [%rd3+20];
	setp.le.s32 	%p48, %r513, %r66;
	mov.u32 	%r530, %r66;
	@%p48 bra 	$L__BB0_47;
	st.local.u32 	[%rd3], %r66;
	st.local.u32 	[%rd3+20], %r513;
	mov.u32 	%r530, %r513;
	mov.u32 	%r513, %r66;
$L__BB0_47:
	ld.local.u32 	%r69, [%rd4+20];
	setp.le.s32 	%p49, %r515, %r69;
	mov.u32 	%r532, %r69;
	@%p49 bra 	$L__BB0_49;
	st.local.u32 	[%rd4], %r69;
	st.local.u32 	[%rd4+20], %r515;
	mov.u32 	%r532, %r515;
	mov.u32 	%r515, %r69;
$L__BB0_49:
	ld.local.u32 	%r72, [%rd2+24];
	setp.le.s32 	%p50, %r511, %r72;
	mov.u32 	%r534, %r72;
	@%p50 bra 	$L__BB0_51;
	st.local.u32 	[%rd2], %r72;
	st.local.u32 	[%rd2+24], %r511;
	mov.u32 	%r534, %r511;
	mov.u32 	%r511, %r72;
$L__BB0_51:
	ld.local.u32 	%r75, [%rd3+24];
	setp.le.s32 	%p51, %r513, %r75;
	mov.u32 	%r536, %r75;
	@%p51 bra 	$L__BB0_53;
	st.local.u32 	[%rd3], %r75;
	st.local.u32 	[%rd3+24], %r513;
	mov.u32 	%r536, %r513;
	mov.u32 	%r513, %r75;
$L__BB0_53:
	ld.local.u32 	%r78, [%rd4+24];
	setp.le.s32 	%p52, %r515, %r78;
	mov.u32 	%r538, %r78;
	@%p52 bra 	$L__BB0_55;
	st.local.u32 	[%rd4], %r78;
	st.local.u32 	[%rd4+24], %r515;
	mov.u32 	%r538, %r515;
	mov.u32 	%r515, %r78;
$L__BB0_55:
	ld.local.u32 	%r81, [%rd2+28];
	setp.le.s32 	%p53, %r511, %r81;
	mov.u32 	%r540, %r81;
	@%p53 bra 	$L__BB0_57;
	st.local.u32 	[%rd2], %r81;
	st.local.u32 	[%rd2+28], %r511;
	mov.u32 	%r540, %r511;
	mov.u32 	%r511, %r81;
$L__BB0_57:
	ld.local.u32 	%r84, [%rd3+28];
	setp.le.s32 	%p54, %r513, %r84;
	mov.u32 	%r542, %r84;
	@%p54 bra 	$L__BB0_59;
	st.local.u32 	[%rd3], %r84;
	st.local.u32 	[%rd3+28], %r513;
	mov.u32 	%r542, %r513;
	mov.u32 	%r513, %r84;
$L__BB0_59:
	ld.local.u32 	%r87, [%rd4+28];
	setp.le.s32 	%p55, %r515, %r87;
	mov.u32 	%r544, %r87;
	@%p55 bra 	$L__BB0_61;
	st.local.u32 	[%rd4], %r87;
	st.local.u32 	[%rd4+28], %r515;
	mov.u32 	%r544, %r515;
	mov.u32 	%r515, %r87;
$L__BB0_61:
	ld.local.u32 	%r90, [%rd2+32];
	setp.le.s32 	%p56, %r511, %r90;
	mov.u32 	%r546, %r90;
	@%p56 bra 	$L__BB0_63;
	st.local.u32 	[%rd2], %r90;
	st.local.u32 	[%rd2+32], %r511;
	mov.u32 	%r546, %r511;
	mov.u32 	%r511, %r90;
$L__BB0_63:
	ld.local.u32 	%r93, [%rd3+32];
	setp.le.s32 	%p57, %r513, %r93;
	mov.u32 	%r548, %r93;
	@%p57 bra 	$L__BB0_65;
	st.local.u32 	[%rd3], %r93;
	st.local.u32 	[%rd3+32], %r513;
	mov.u32 	%r548, %r513;
	mov.u32 	%r513, %r93;
$L__BB0_65:
	ld.local.u32 	%r96, [%rd4+32];
	setp.le.s32 	%p58, %r515, %r96;
	mov.u32 	%r550, %r96;
	@%p58 bra 	$L__BB0_67;
	st.local.u32 	[%rd4], %r96;
	st.local.u32 	[%rd4+32], %r515;
	mov.u32 	%r550, %r515;
	mov.u32 	%r515, %r96;
$L__BB0_67:
	setp.le.s32 	%p59, %r553, %r511;
	mov.u32 	%r552, %r511;
	@%p59 bra 	$L__BB0_69;
	st.local.u32 	[%rd2+4], %r511;
	st.local.u32 	[%rd2], %r553;
	mov.u32 	%r552, %r553;
	mov.u32 	%r553, %r511;
$L__BB0_69:
	setp.le.s32 	%p60, %r555, %r513;
	mov.u32 	%r554, %r513;
	@%p60 bra 	$L__BB0_71;
	st.local.u32 	[%rd3+4], %r513;
	st.local.u32 	[%rd3], %r555;
	mov.u32 	%r554, %r555;
	mov.u32 	%r555, %r513;
$L__BB0_71:
	setp.le.s32 	%p61, %r557, %r515;
	mov.u32 	%r556, %r515;
	@%p61 bra 	$L__BB0_73;
	st.local.u32 	[%rd4+4], %r515;
	st.local.u32 	[%rd4], %r557;
	mov.u32 	%r556, %r557;
	mov.u32 	%r557, %r515;
$L__BB0_73:
	setp.le.s32 	%p62, %r553, %r510;
	mov.u32 	%r601, %r510;
	@%p62 bra 	$L__BB0_75;
	st.local.u32 	[%rd2+4], %r510;
	st.local.u32 	[%rd2+8], %r553;
	mov.u32 	%r601, %r553;
	mov.u32 	%r553, %r510;
$L__BB0_75:
	setp.le.s32 	%p63, %r555, %r512;
	mov.u32 	%r603, %r512;
	@%p63 bra 	$L__BB0_77;
	st.local.u32 	[%rd3+4], %r512;
	st.local.u32 	[%rd3+8], %r555;
	mov.u32 	%r603, %r555;
	mov.u32 	%r555, %r512;
$L__BB0_77:
	setp.le.s32 	%p64, %r557, %r514;
	mov.u32 	%r605, %r514;
	@%p64 bra 	$L__BB0_79;
	st.local.u32 	[%rd4+4], %r514;
	st.local.u32 	[%rd4+8], %r557;
	mov.u32 	%r605, %r557;
	mov.u32 	%r557, %r514;
$L__BB0_79:
	setp.le.s32 	%p65, %r553, %r516;
	mov.u32 	%r564, %r516;
	@%p65 bra 	$L__BB0_81;
	st.local.u32 	[%rd2+4], %r516;
	st.local.u32 	[%rd2+12], %r553;
	mov.u32 	%r564, %r553;
	mov.u32 	%r553, %r516;
$L__BB0_81:
	setp.le.s32 	%p66, %r555, %r518;
	mov.u32 	%r566, %r518;
	@%p66 bra 	$L__BB0_83;
	st.local.u32 	[%rd3+4], %r518;
	st.local.u32 	[%rd3+12], %r555;
	mov.u32 	%r566, %r555;
	mov.u32 	%r555, %r518;
$L__BB0_83:
	setp.le.s32 	%p67, %r557, %r520;
	mov.u32 	%r568, %r520;
	@%p67 bra 	$L__BB0_85;
	st.local.u32 	[%rd4+4], %r520;
	st.local.u32 	[%rd4+12], %r557;
	mov.u32 	%r568, %r557;
	mov.u32 	%r557, %r520;
$L__BB0_85:
	setp.le.s32 	%p68, %r553, %r522;
	mov.u32 	%r570, %r522;
	@%p68 bra 	$L__BB0_87;
	st.local.u32 	[%rd2+4], %r522;
	st.local.u32 	[%rd2+16], %r553;
	mov.u32 	%r570, %r553;
	mov.u32 	%r553, %r522;
$L__BB0_87:
	setp.le.s32 	%p69, %r555, %r524;
	mov.u32 	%r572, %r524;
	@%p69 bra 	$L__BB0_89;
	st.local.u32 	[%rd3+4], %r524;
	st.local.u32 	[%rd3+16], %r555;
	mov.u32 	%r572, %r555;
	mov.u32 	%r555, %r524;
$L__BB0_89:
	setp.le.s32 	%p70, %r557, %r526;
	mov.u32 	%r574, %r526;
	@%p70 bra 	$L__BB0_91;
	st.local.u32 	[%rd4+4], %r526;
	st.local.u32 	[%rd4+16], %r557;
	mov.u32 	%r574, %r557;
	mov.u32 	%r557, %r526;
$L__BB0_91:
	setp.le.s32 	%p71, %r553, %r528;
	mov.u32 	%r576, %r528;
	@%p71 bra 	$L__BB0_93;
	st.local.u32 	[%rd2+4], %r528;
	st.local.u32 	[%rd2+20], %r553;
	mov.u32 	%r576, %r553;
	mov.u32 	%r553, %r528;
$L__BB0_93:
	setp.le.s32 	%p72, %r555, %r530;
	mov.u32 	%r578, %r530;
	@%p72 bra 	$L__BB0_95;
	st.local.u32 	[%rd3+4], %r530;
	st.local.u32 	[%rd3+20], %r555;
	mov.u32 	%r578, %r555;
	mov.u32 	%r555, %r530;
$L__BB0_95:
	setp.le.s32 	%p73, %r557, %r532;
	mov.u32 	%r580, %r532;
	@%p73 bra 	$L__BB0_97;
	st.local.u32 	[%rd4+4], %r532;
	st.local.u32 	[%rd4+20], %r557;
	mov.u32 	%r580, %r557;
	mov.u32 	%r557, %r532;
$L__BB0_97:
	setp.le.s32 	%p74, %r553, %r534;
	mov.u32 	%r582, %r534;
	@%p74 bra 	$L__BB0_99;
	st.local.u32 	[%rd2+4], %r534;
	st.local.u32 	[%rd2+24], %r553;
	mov.u32 	%r582, %r553;
	mov.u32 	%r553, %r534;
$L__BB0_99:
	setp.le.s32 	%p75, %r555, %r536;
	mov.u32 	%r584, %r536;
	@%p75 bra 	$L__BB0_101;
	st.local.u32 	[%rd3+4], %r536;
	st.local.u32 	[%rd3+24], %r555;
	mov.u32 	%r584, %r555;
	mov.u32 	%r555, %r536;
$L__BB0_101:
	setp.le.s32 	%p76, %r557, %r538;
	mov.u32 	%r586, %r538;
	@%p76 bra 	$L__BB0_103;
	st.local.u32 	[%rd4+4], %r538;
	st.local.u32 	[%rd4+24], %r557;
	mov.u32 	%r586, %r557;
	mov.u32 	%r557, %r538;
$L__BB0_103:
	setp.le.s32 	%p77, %r553, %r540;
	mov.u32 	%r588, %r540;
	@%p77 bra 	$L__BB0_105;
	st.local.u32 	[%rd2+4], %r540;
	st.local.u32 	[%rd2+28], %r553;
	mov.u32 	%r588, %r553;
	mov.u32 	%r553, %r540;
$L__BB0_105:
	setp.le.s32 	%p78, %r555, %r542;
	mov.u32 	%r590, %r542;
	@%p78 bra 	$L__BB0_107;
	st.local.u32 	[%rd3+4], %r542;
	st.local.u32 	[%rd3+28], %r555;
	mov.u32 	%r590, %r555;
	mov.u32 	%r555, %r542;
$L__BB0_107:
	setp.le.s32 	%p79, %r557, %r544;
	mov.u32 	%r592, %r544;
	@%p79 bra 	$L__BB0_109;
	st.local.u32 	[%rd4+4], %r544;
	st.local.u32 	[%rd4+28], %r557;
	mov.u32 	%r592, %r557;
	mov.u32 	%r557, %r544;
$L__BB0_109:
	setp.le.s32 	%p80, %r553, %r546;
	mov.u32 	%r594, %r546;
	@%p80 bra 	$L__BB0_111;
	st.local.u32 	[%rd2+4], %r546;
	st.local.u32 	[%rd2+32], %r553;
	mov.u32 	%r594, %r553;
	mov.u32 	%r553, %r546;
$L__BB0_111:
	setp.le.s32 	%p81, %r555, %r548;
	mov.u32 	%r596, %r548;
	@%p81 bra 	$L__BB0_113;
	st.local.u32 	[%rd3+4], %r548;
	st.local.u32 	[%rd3+32], %r555;
	mov.u32 	%r596, %r555;
	mov.u32 	%r555, %r548;
$L__BB0_113:
	setp.le.s32 	%p82, %r557, %r550;
	mov.u32 	%r598, %r550;
	@%p82 bra 	$L__BB0_115;
	st.local.u32 	[%rd4+4], %r550;
	st.local.u32 	[%rd4+32], %r557;
	mov.u32 	%r598, %r557;
	mov.u32 	%r557, %r550;
$L__BB0_115:
	setp.le.s32 	%p83, %r601, %r552;
	mov.u32 	%r600, %r552;
	@%p83 bra 	$L__BB0_117;
	st.local.u32 	[%rd2+8], %r552;
	st.local.u32 	[%rd2], %r601;
	mov.u32 	%r600, %r601;
	mov.u32 	%r601, %r552;
$L__BB0_117:
	setp.le.s32 	%p84, %r603, %r554;
	mov.u32 	%r602, %r554;
	@%p84 bra 	$L__BB0_119;
	st.local.u32 	[%rd3+8], %r554;
	st.local.u32 	[%rd3], %r603;
	mov.u32 	%r602, %r603;
	mov.u32 	%r603, %r554;
$L__BB0_119:
	setp.le.s32 	%p85, %r605, %r556;
	mov.u32 	%r604, %r556;
	@%p85 bra 	$L__BB0_121;
	st.local.u32 	[%rd4+8], %r556;
	st.local.u32 	[%rd4], %r605;
	mov.u32 	%r604, %r605;
	mov.u32 	%r605, %r556;
$L__BB0_121:
	setp.le.s32 	%p86, %r601, %r553;
	mov.u32 	%r606, %r553;
	@%p86 bra 	$L__BB0_123;
	st.local.u32 	[%rd2+8], %r553;
	st.local.u32 	[%rd2+4], %r601;
	mov.u32 	%r606, %r601;
	mov.u32 	%r601, %r553;
$L__BB0_123:
	setp.le.s32 	%p87, %r603, %r555;
	mov.u32 	%r608, %r555;
	@%p87 bra 	$L__BB0_125;
	st.local.u32 	[%rd3+8], %r555;
	st.local.u32 	[%rd3+4], %r603;
	mov.u32 	%r608, %r603;
	mov.u32 	%r603, %r555;
$L__BB0_125:
	setp.le.s32 	%p88, %r605, %r557;
	mov.u32 	%r610, %r557;
	@%p88 bra 	$L__BB0_127;
	st.local.u32 	[%rd4+8], %r557;
	st.local.u32 	[%rd4+4], %r605;
	mov.u32 	%r610, %r605;
	mov.u32 	%r605, %r557;
$L__BB0_127:
	setp.le.s32 	%p89, %r601, %r564;
	mov.u32 	%r649, %r564;
	@%p89 bra 	$L__BB0_129;
	st.local.u32 	[%rd2+8], %r564;
	st.local.u32 	[%rd2+12], %r601;
	mov.u32 	%r649, %r601;
	mov.u32 	%r601, %r564;
$L__BB0_129:
	setp.le.s32 	%p90, %r603, %r566;
	mov.u32 	%r651, %r566;
	@%p90 bra 	$L__BB0_131;
	st.local.u32 	[%rd3+8], %r566;
	st.local.u32 	[%rd3+12], %r603;
	mov.u32 	%r651, %r603;
	mov.u32 	%r603, %r566;
$L__BB0_131:
	setp.le.s32 	%p91, %r605, %r568;
	mov.u32 	%r653, %r568;
	@%p91 bra 	$L__BB0_133;
	st.local.u32 	[%rd4+8], %r568;
	st.local.u32 	[%rd4+12], %r605;
	mov.u32 	%r653, %r605;
	mov.u32 	%r605, %r568;
$L__BB0_133:
	setp.le.s32 	%p92, %r601, %r570;
	mov.u32 	%r618, %r570;
	@%p92 bra 	$L__BB0_135;
	st.local.u32 	[%rd2+8], %r570;
	st.local.u32 	[%rd2+16], %r601;
	mov.u32 	%r618, %r601;
	mov.u32 	%r601, %r570;
$L__BB0_135:
	setp.le.s32 	%p93, %r603, %r572;
	mov.u32 	%r620, %r572;
	@%p93 bra 	$L__BB0_137;
	st.local.u32 	[%rd3+8], %r572;
	st.local.u32 	[%rd3+16], %r603;
	mov.u32 	%r620, %r603;
	mov.u32 	%r603, %r572;
$L__BB0_137:
	setp.le.s32 	%p94, %r605, %r574;
	mov.u32 	%r622, %r574;
	@%p94 bra 	$L__BB0_139;
	st.local.u32 	[%rd4+8], %r574;
	st.local.u32 	[%rd4+16], %r605;
	mov.u32 	%r622, %r605;
	mov.u32 	%r605, %r574;
$L__BB0_139:
	setp.le.s32 	%p95, %r601, %r576;
	mov.u32 	%r624, %r576;
	@%p95 bra 	$L__BB0_141;
	st.local.u32 	[%rd2+8], %r576;
	st.local.u32 	[%rd2+20], %r601;
	mov.u32 	%r624, %r601;
	mov.u32 	%r601, %r576;
$L__BB0_141:
	setp.le.s32 	%p96, %r603, %r578;
	mov.u32 	%r626, %r578;
	@%p96 bra 	$L__BB0_143;
	st.local.u32 	[%rd3+8], %r578;
	st.local.u32 	[%rd3+20], %r603;
	mov.u32 	%r626, %r603;
	mov.u32 	%r603, %r578;
$L__BB0_143:
	setp.le.s32 	%p97, %r605, %r580;
	mov.u32 	%r628, %r580;
	@%p97 bra 	$L__BB0_145;
	st.local.u32 	[%rd4+8], %r580;
	st.local.u32 	[%rd4+20], %r605;
	mov.u32 	%r628, %r605;
	mov.u32 	%r605, %r580;
$L__BB0_145:
	setp.le.s32 	%p98, %r601, %r582;
	mov.u32 	%r630, %r582;
	@%p98 bra 	$L__BB0_147;
	st.local.u32 	[%rd2+8], %r582;
	st.local.u32 	[%rd2+24], %r601;
	mov.u32 	%r630, %r601;
	mov.u32 	%r601, %r582;
$L__BB0_147:
	setp.le.s32 	%p99, %r603, %r584;
	mov.u32 	%r632, %r584;
	@%p99 bra 	$L__BB0_149;
	st.local.u32 	[%rd3+8], %r584;
	st.local.u32 	[%rd3+24], %r603;
	mov.u32 	%r632, %r603;
	mov.u32 	%r603, %r584;
$L__BB0_149:
	setp.le.s32 	%p100, %r605, %r586;
	mov.u32 	%r634, %r586;
	@%p100 bra 	$L__BB0_151;
	st.local.u32 	[%rd4+8], %r586;
	st.local.u32 	[%rd4+24], %r605;
	mov.u32 	%r634, %r605;
	mov.u32 	%r605, %r586;
$L__BB0_151:
	setp.le.s32 	%p101, %r601, %r588;
	mov.u32 	%r636, %r588;
	@%p101 bra 	$L__BB0_153;
	st.local.u32 	[%rd2+8], %r588;
	st.local.u32 	[%rd2+28], %r601;
	mov.u32 	%r636, %r601;
	mov.u32 	%r601, %r588;
$L__BB0_153:
	setp.le.s32 	%p102, %r603, %r590;
	mov.u32 	%r638, %r590;
	@%p102 bra 	$L__BB0_155;
	st.local.u32 	[%rd3+8], %r590;
	st.local.u32 	[%rd3+28], %r603;
	mov.u32 	%r638, %r603;
	mov.u32 	%r603, %r590;
$L__BB0_155:
	setp.le.s32 	%p103, %r605, %r592;
	mov.u32 	%r640, %r592;
	@%p103 bra 	$L__BB0_157;
	st.local.u32 	[%rd4+8], %r592;
	st.local.u32 	[%rd4+28], %r605;
	mov.u32 	%r640, %r605;
	mov.u32 	%r605, %r592;
$L__BB0_157:
	setp.le.s32 	%p104, %r601, %r594;
	mov.u32 	%r642, %r594;
	@%p104 bra 	$L__BB0_159;
	st.local.u32 	[%rd2+8], %r594;
	st.local.u32 	[%rd2+32], %r601;
	mov.u32 	%r642, %r601;
	mov.u32 	%r601, %r594;
$L__BB0_159:
	setp.le.s32 	%p105, %r603, %r596;
	mov.u32 	%r644, %r596;
	@%p105 bra 	$L__BB0_161;
	st.local.u32 	[%rd3+8], %r596;
	st.local.u32 	[%rd3+32], %r603;
	mov.u32 	%r644, %r603;
	mov.u32 	%r603, %r596;
$L__BB0_161:
	setp.le.s32 	%p106, %r605, %r598;
	mov.u32 	%r646, %r598;
	@%p106 bra 	$L__BB0_163;
	st.local.u32 	[%rd4+8], %r598;
	st.local.u32 	[%rd4+32], %r605;
	mov.u32 	%r646, %r605;
	mov.u32 	%r605, %r598;
$L__BB0_163:
	setp.le.s32 	%p107, %r649, %r600;
	mov.u32 	%r648, %r600;
	@%p107 bra 	$L__BB0_165;
	st.local.u32 	[%rd2+12], %r600;
	st.local.u32 	[%rd2], %r649;
	mov.u32 	%r648, %r649;
	mov.u32 	%r649, %r600;
$L__BB0_165:
	setp.le.s32 	%p108, %r651, %r602;
	mov.u32 	%r650, %r602;
	@%p108 bra 	$L__BB0_167;
	st.local.u32 	[%rd3+12], %r602;
	st.local.u32 	[%rd3], %r651;
	mov.u32 	%r650, %r651;
	mov.u32 	%r651, %r602;
$L__BB0_167:
	setp.le.s32 	%p109, %r653, %r604;
	mov.u32 	%r652, %r604;
	@%p109 bra 	$L__BB0_169;
	st.local.u32 	[%rd4+12], %r604;
	st.local.u32 	[%rd4], %r653;
	mov.u32 	%r652, %r653;
	mov.u32 	%r653, %r604;
$L__BB0_169:
	setp.le.s32 	%p110, %r649, %r606;
	mov.u32 	%r654, %r606;
	@%p110 bra 	$L__BB0_171;
	st.local.u32 	[%rd2+12], %r606;
	st.local.u32 	[%rd2+4], %r649;
	mov.u32 	%r654, %r649;
	mov.u32 	%r649, %r606;
$L__BB0_171:
	setp.le.s32 	%p111, %r651, %r608;
	mov.u32 	%r656, %r608;
	@%p111 bra 	$L__BB0_173;
	st.local.u32 	[%rd3+12], %r608;
	st.local.u32 	[%rd3+4], %r651;
	mov.u32 	%r656, %r651;
	mov.u32 	%r651, %r608;
$L__BB0_173:
	setp.le.s32 	%p112, %r653, %r610;
	mov.u32 	%r658, %r610;
	@%p112 bra 	$L__BB0_175;
	st.local.u32 	[%rd4+12], %r610;
	st.local.u32 	[%rd4+4], %r653;
	mov.u32 	%r658, %r653;
	mov.u32 	%r653, %r610;
$L__BB0_175:
	setp.le.s32 	%p113, %r649, %r601;
	mov.u32 	%r660, %r601;
	@%p113 bra 	$L__BB0_177;
	st.local.u32 	[%rd2+12], %r601;
	st.local.u32 	[%rd2+8], %r649;
	mov.u32 	%r660, %r649;
	mov.u32 	%r649, %r601;
$L__BB0_177:
	setp.le.s32 	%p114, %r651, %r603;
	mov.u32 	%r662, %r603;
	@%p114 bra 	$L__BB0_179;
	st.local.u32 	[%rd3+12], %r603;
	st.local.u32 	[%rd3+8], %r651;
	mov.u32 	%r662, %r651;
	mov.u32 	%r651, %r603;
$L__BB0_179:
	setp.le.s32 	%p115, %r653, %r605;
	mov.u32 	%r664, %r605;
	@%p115 bra 	$L__BB0_181;
	st.local.u32 	[%rd4+12], %r605;
	st.local.u32 	[%rd4+8], %r653;
	mov.u32 	%r664, %r653;
	mov.u32 	%r653, %r605;
$L__BB0_181:
	setp.le.s32 	%p116, %r649, %r618;
	mov.u32 	%r697, %r618;
	@%p116 bra 	$L__BB0_183;
	st.local.u32 	[%rd2+12], %r618;
	st.local.u32 	[%rd2+16], %r649;
	mov.u32 	%r697, %r649;
	mov.u32 	%r649, %r618;
$L__BB0_183:
	setp.le.s32 	%p117, %r651, %r620;
	mov.u32 	%r699, %r620;
	@%p117 bra 	$L__BB0_185;
	st.local.u32 	[%rd3+12], %r620;
	st.local.u32 	[%rd3+16], %r651;
	mov.u32 	%r699, %r651;
	mov.u32 	%r651, %r620;
$L__BB0_185:
	setp.le.s32 	%p118, %r653, %r622;
	mov.u32 	%r701, %r622;
	@%p118 bra 	$L__BB0_187;
	st.local.u32 	[%rd4+12], %r622;
	st.local.u32 	[%rd4+16], %r653;
	mov.u32 	%r701, %r653;
	mov.u32 	%r653, %r622;
$L__BB0_187:
	setp.le.s32 	%p119, %r649, %r624;
	mov.u32 	%r672, %r624;
	@%p119 bra 	$L__BB0_189;
	st.local.u32 	[%rd2+12], %r624;
	st.local.u32 	[%rd2+20], %r649;
	mov.u32 	%r672, %r649;
	mov.u32 	%r649, %r624;
$L__BB0_189:
	setp.le.s32 	%p120, %r651, %r626;
	mov.u32 	%r674, %r626;
	@%p120 bra 	$L__BB0_191;
	st.local.u32 	[%rd3+12], %r626;
	st.local.u32 	[%rd3+20], %r651;
	mov.u32 	%r674, %r651;
	mov.u32 	%r651, %r626;
$L__BB0_191:
	setp.le.s32 	%p121, %r653, %r628;
	mov.u32 	%r676, %r628;
	@%p121 bra 	$L__BB0_193;
	st.local.u32 	[%rd4+12], %r628;
	st.local.u32 	[%rd4+20], %r653;
	mov.u32 	%r676, %r653;
	mov.u32 	%r653, %r628;
$L__BB0_193:
	setp.le.s32 	%p122, %r649, %r630;
	mov.u32 	%r678, %r630;
	@%p122 bra 	$L__BB0_195;
	st.local.u32 	[%rd2+12], %r630;
	st.local.u32 	[%rd2+24], %r649;
	mov.u32 	%r678, %r649;
	mov.u32 	%r649, %r630;
$L__BB0_195:
	setp.le.s32 	%p123, %r651, %r632;
	mov.u32 	%r680, %r632;
	@%p123 bra 	$L__BB0_197;
	st.local.u32 	[%rd3+12], %r632;
	st.local.u32 	[%rd3+24], %r651;
	mov.u32 	%r680, %r651;
	mov.u32 	%r651, %r632;
$L__BB0_197:
	setp.le.s32 	%p124, %r653, %r634;
	mov.u32 	%r682, %r634;
	@%p124 bra 	$L__BB0_199;
	st.local.u32 	[%rd4+12], %r634;
	st.local.u32 	[%rd4+24], %r653;
	mov.u32 	%r682, %r653;
	mov.u32 	%r653, %r634;
$L__BB0_199:
	setp.le.s32 	%p125, %r649, %r636;
	mov.u32 	%r684, %r636;
	@%p125 bra 	$L__BB0_201;
	st.local.u32 	[%rd2+12], %r636;
	st.local.u32 	[%rd2+28], %r649;
	mov.u32 	%r684, %r649;
	mov.u32 	%r649, %r636;
$L__BB0_201:
	setp.le.s32 	%p126, %r651, %r638;
	mov.u32 	%r686, %r638;
	@%p126 bra 	$L__BB0_203;
	st.local.u32 	[%rd3+12], %r638;
	st.local.u32 	[%rd3+28], %r651;
	mov.u32 	%r686, %r651;
	mov.u32 	%r651, %r638;
$L__BB0_203:
	setp.le.s32 	%p127, %r653, %r640;
	mov.u32 	%r688, %r640;
	@%p127 bra 	$L__BB0_205;
	st.local.u32 	[%rd4+12], %r640;
	st.local.u32 	[%rd4+28], %r653;
	mov.u32 	%r688, %r653;
	mov.u32 	%r653, %r640;
$L__BB0_205:
	setp.le.s32 	%p128, %r649, %r642;
	mov.u32 	%r690, %r642;
	@%p128 bra 	$L__BB0_207;
	st.local.u32 	[%rd2+12], %r642;
	st.local.u32 	[%rd2+32], %r649;
	mov.u32 	%r690, %r649;
	mov.u32 	%r649, %r642;
$L__BB0_207:
	setp.le.s32 	%p129, %r651, %r644;
	mov.u32 	%r692, %r644;
	@%p129 bra 	$L__BB0_209;
	st.local.u32 	[%rd3+12], %r644;
	st.local.u32 	[%rd3+32], %r651;
	mov.u32 	%r692, %r651;
	mov.u32 	%r651, %r644;
$L__BB0_209:
	setp.le.s32 	%p130, %r653, %r646;
	mov.u32 	%r694, %r646;
	@%p130 bra 	$L__BB0_211;
	st.local.u32 	[%rd4+12], %r646;
	st.local.u32 	[%rd4+32], %r653;
	mov.u32 	%r694, %r653;
	mov.u32 	%r653, %r646;
$L__BB0_211:
	setp.le.s32 	%p131, %r697, %r648;
	mov.u32 	%r696, %r648;
	@%p131 bra 	$L__BB0_213;
	st.local.u32 	[%rd2+16], %r648;
	st.local.u32 	[%rd2], %r697;
	mov.u32 	%r696, %r697;
	mov.u32 	%r697, %r648;
$L__BB0_213:
	setp.le.s32 	%p132, %r699, %r650;
	mov.u32 	%r698, %r650;
	@%p132 bra 	$L__BB0_215;
	st.local.u32 	[%rd3+16], %r650;
	st.local.u32 	[%rd3], %r699;
	mov.u32 	%r698, %r699;
	mov.u32 	%r699, %r650;
$L__BB0_215:
	setp.le.s32 	%p133, %r701, %r652;
	mov.u32 	%r700, %r652;
	@%p133 bra 	$L__BB0_217;
	st.local.u32 	[%rd4+16], %r652;
	st.local.u32 	[%rd4], %r701;
	mov.u32 	%r700, %r701;
	mov.u32 	%r701, %r652;
$L__BB0_217:
	setp.le.s32 	%p134, %r697, %r654;
	mov.u32 	%r702, %r654;
	@%p134 bra 	$L__BB0_219;
	st.local.u32 	[%rd2+16], %r654;
	st.local.u32 	[%rd2+4], %r697;
	mov.u32 	%r702, %r697;
	mov.u32 	%r697, %r654;
$L__BB0_219:
	setp.le.s32 	%p135, %r699, %r656;
	mov.u32 	%r704, %r656;
	@%p135 bra 	$L__BB0_221;
	st.local.u32 	[%rd3+16], %r656;
	st.local.u32 	[%rd3+4], %r699;
	mov.u32 	%r704, %r699;
	mov.u32 	%r699, %r656;
$L__BB0_221:
	setp.le.s32 	%p136, %r701, %r658;
	mov.u32 	%r706, %r658;
	@%p136 bra 	$L__BB0_223;
	st.local.u32 	[%rd4+16], %r658;
	st.local.u32 	[%rd4+4], %r701;
	mov.u32 	%r706, %r701;
	mov.u32 	%r701, %r658;
$L__BB0_223:
	setp.le.s32 	%p137, %r697, %r660;
	mov.u32 	%r708, %r660;
	@%p137 bra 	$L__BB0_225;
	st.local.u32 	[%rd2+16], %r660;
	st.local.u32 	[%rd2+8], %r697;
	mov.u32 	%r708, %r697;
	mov.u32 	%r697, %r660;
$L__BB0_225:
	setp.le.s32 	%p138, %r699, %r662;
	mov.u32 	%r710, %r662;
	@%p138 bra 	$L__BB0_227;
	st.local.u32 	[%rd3+16], %r662;
	st.local.u32 	[%rd3+8], %r699;
	mov.u32 	%r710, %r699;
	mov.u32 	%r699, %r662;
$L__BB0_227:
	setp.le.s32 	%p139, %r701, %r664;
	mov.u32 	%r712, %r664;
	@%p139 bra 	$L__BB0_229;
	st.local.u32 	[%rd4+16], %r664;
	st.local.u32 	[%rd4+8], %r701;
	mov.u32 	%r712, %r701;
	mov.u32 	%r701, %r664;
$L__BB0_229:
	setp.le.s32 	%p140, %r697, %r649;
	mov.u32 	%r714, %r649;
	@%p140 bra 	$L__BB0_231;
	st.local.u32 	[%rd2+16], %r649;
	st.local.u32 	[%rd2+12], %r697;
	mov.u32 	%r714, %r697;
	mov.u32 	%r697, %r649;
$L__BB0_231:
	setp.le.s32 	%p141, %r699, %r651;
	mov.u32 	%r716, %r651;
	@%p141 bra 	$L__BB0_233;
	st.local.u32 	[%rd3+16], %r651;
	st.local.u32 	[%rd3+12], %r699;
	mov.u32 	%r716, %r699;
	mov.u32 	%r699, %r651;
$L__BB0_233:
	setp.le.s32 	%p142, %r701, %r653;
	mov.u32 	%r718, %r653;
	@%p142 bra 	$L__BB0_235;
	st.local.u32 	[%rd4+16], %r653;
	st.local.u32 	[%rd4+12], %r701;
	mov.u32 	%r718, %r701;
	mov.u32 	%r701, %r653;
$L__BB0_235:
	setp.le.s32 	%p143, %r697, %r672;
	mov.u32 	%r745, %r672;
	@%p143 bra 	$L__BB0_237;
	st.local.u32 	[%rd2+16], %r672;
	st.local.u32 	[%rd2+20], %r697;
	mov.u32 	%r745, %r697;
	mov.u32 	%r697, %r672;
$L__BB0_237:
	setp.le.s32 	%p144, %r699, %r674;
	mov.u32 	%r747, %r674;
	@%p144 bra 	$L__BB0_239;
	st.local.u32 	[%rd3+16], %r674;
	st.local.u32 	[%rd3+20], %r699;
	mov.u32 	%r747, %r699;
	mov.u32 	%r699, %r674;
$L__BB0_239:
	setp.le.s32 	%p145, %r701, %r676;
	mov.u32 	%r749, %r676;
	@%p145 bra 	$L__BB0_241;
	st.local.u32 	[%rd4+16], %r676;
	st.local.u32 	[%rd4+20], %r701;
	mov.u32 	%r749, %r701;
	mov.u32 	%r701, %r676;
$L__BB0_241:
	setp.le.s32 	%p146, %r697, %r678;
	mov.u32 	%r726, %r678;
	@%p146 bra 	$L__BB0_243;
	st.local.u32 	[%rd2+16], %r678;
	st.local.u32 	[%rd2+24], %r697;
	mov.u32 	%r726, %r697;
	mov.u32 	%r697, %r678;
$L__BB0_243:
	setp.le.s32 	%p147, %r699, %r680;
	mov.u32 	%r728, %r680;
	@%p147 bra 	$L__BB0_245;
	st.local.u32 	[%rd3+16], %r680;
	st.local.u32 	[%rd3+24], %r699;
	mov.u32 	%r728, %r699;
	mov.u32 	%r699, %r680;
$L__BB0_245:
	setp.le.s32 	%p148, %r701, %r682;
	mov.u32 	%r730, %r682;
	@%p148 bra 	$L__BB0_247;
	st.local.u32 	[%rd4+16], %r682;
	st.local.u32 	[%rd4+24], %r701;
	mov.u32 	%r730, %r701;
	mov.u32 	%r701, %r682;
$L__BB0_247:
	setp.le.s32 	%p149, %r697, %r684;
	mov.u32 	%r732, %r684;
	@%p149 bra 	$L__BB0_249;
	st.local.u32 	[%rd2+16], %r684;
	st.local.u32 	[%rd2+28], %r697;
	mov.u32 	%r732, %r697;
	mov.u32 	%r697, %r684;
$L__BB0_249:
	setp.le.s32 	%p150, %r699, %r686;
	mov.u32 	%r734, %r686;
	@%p150 bra 	$L__BB0_251;
	st.local.u32 	[%rd3+16], %r686;
	st.local.u32 	[%rd3+28], %r699;
	mov.u32 	%r734, %r699;
	mov.u32 	%r699, %r686;
$L__BB0_251:
	setp.le.s32 	%p151, %r701, %r688;
	mov.u32 	%r736, %r688;
	@%p151 bra 	$L__BB0_253;
	st.local.u32 	[%rd4+16], %r688;
	st.local.u32 	[%rd4+28], %r701;
	mov.u32 	%r736, %r701;
	mov.u32 	%r701, %r688;
$L__BB0_253:
	setp.le.s32 	%p152, %r697, %r690;
	mov.u32 	%r738, %r690;
	@%p152 bra 	$L__BB0_255;
	st.local.u32 	[%rd2+16], %r690;
	st.local.u32 	[%rd2+32], %r697;
	mov.u32 	%r738, %r697;
	mov.u32 	%r697, %r690;
$L__BB0_255:
	setp.le.s32 	%p153, %r699, %r692;
	mov.u32 	%r740, %r692;
	@%p153 bra 	$L__BB0_257;
	st.local.u32 	[%rd3+16], %r692;
	st.local.u32 	[%rd3+32], %r699;
	mov.u32 	%r740, %r699;
	mov.u32 	%r699, %r692;
$L__BB0_257:
	setp.le.s32 	%p154, %r701, %r694;
	mov.u32 	%r742, %r694;
	@%p154 bra 	$L__BB0_259;
	st.local.u32 	[%rd4+16], %r694;
	st.local.u32 	[%rd4+32], %r701;
	mov.u32 	%r742, %r701;
	mov.u32 	%r701, %r694;
$L__BB0_259:
	setp.le.s32 	%p155, %r745, %r696;
	mov.u32 	%r744, %r696;
	@%p155 bra 	$L__BB0_261;
	st.local.u32 	[%rd2+20], %r696;
	st.local.u32 	[%rd2], %r745;
	mov.u32 	%r744, %r745;
	mov.u32 	%r745, %r696;
$L__BB0_261:
	setp.le.s32 	%p156, %r747, %r698;
	mov.u32 	%r746, %r698;
	@%p156 bra 	$L__BB0_263;
	st.local.u32 	[%rd3+20], %r698;
	st.local.u32 	[%rd3], %r747;
	mov.u32 	%r746, %r747;
	mov.u32 	%r747, %r698;
$L__BB0_263:
	setp.le.s32 	%p157, %r749, %r700;
	mov.u32 	%r748, %r700;
	@%p157 bra 	$L__BB0_265;
	st.local.u32 	[%rd4+20], %r700;
	st.local.u32 	[%rd4], %r749;
	mov.u32 	%r748, %r749;
	mov.u32 	%r749, %r700;
$L__BB0_265:
	setp.le.s32 	%p158, %r745, %r702;
	mov.u32 	%r750, %r702;
	@%p158 bra 	$L__BB0_267;
	st.local.u32 	[%rd2+20], %r702;
	st.local.u32 	[%rd2+4], %r745;
	mov.u32 	%r750, %r745;
	mov.u32 	%r745, %r702;
$L__BB0_267:
	setp.le.s32 	%p159, %r747, %r704;
	mov.u32 	%r752, %r704;
	@%p159 bra 	$L__BB0_269;
	st.local.u32 	[%rd3+20], %r704;
	st.local.u32 	[%rd3+4], %r747;
	mov.u32 	%r752, %r747;
	mov.u32 	%r747, %r704;
$L__BB0_269:
	setp.le.s32 	%p160, %r749, %r706;
	mov.u32 	%r754, %r706;
	@%p160 bra 	$L__BB0_271;
	st.local.u32 	[%rd4+20], %r706;
	st.local.u32 	[%rd4+4], %r749;
	mov.u32 	%r754, %r749;
	mov.u32 	%r749, %r706;
$L__BB0_271:
	setp.le.s32 	%p161, %r745, %r708;
	mov.u32 	%r756, %r708;
	@%p161 bra 	$L__BB0_273;
	st.local.u32 	[%rd2+20], %r708;
	st.local.u32 	[%rd2+8], %r745;
	mov.u32 	%r756, %r745;
	mov.u32 	%r745, %r708;
$L__BB0_273:
	setp.le.s32 	%p162, %r747, %r710;
	mov.u32 	%r758, %r710;
	@%p162 bra 	$L__BB0_275;
	st.local.u32 	[%rd3+20], %r710;
	st.local.u32 	[%rd3+8], %r747;
	mov.u32 	%r758, %r747;
	mov.u32 	%r747, %r710;
$L__BB0_275:
	setp.le.s32 	%p163, %r749, %r712;
	mov.u32 	%r760, %r712;
	@%p163 bra 	$L__BB0_277;
	st.local.u32 	[%rd4+20], %r712;
	st.local.u32 	[%rd4+8], %r749;
	mov.u32 	%r760, %r749;
	mov.u32 	%r749, %r712;
$L__BB0_277:
	setp.le.s32 	%p164, %r745, %r714;
	mov.u32 	%r762, %r714;
	@%p164 bra 	$L__BB0_279;
	st.local.u32 	[%rd2+20], %r714;
	st.local.u32 	[%rd2+12], %r745;
	mov.u32 	%r762, %r745;
	mov.u32 	%r745, %r714;
$L__BB0_279:
	setp.le.s32 	%p165, %r747, %r716;
	mov.u32 	%r764, %r716;
	@%p165 bra 	$L__BB0_281;
	st.local.u32 	[%rd3+20], %r716;
	st.local.u32 	[%rd3+12], %r747;
	mov.u32 	%r764, %r747;
	mov.u32 	%r747, %r716;
$L__BB0_281:
	setp.le.s32 	%p166, %r749, %r718;
	mov.u32 	%r766, %r718;
	@%p166 bra 	$L__BB0_283;
	st.local.u32 	[%rd4+20], %r718;
	st.local.u32 	[%rd4+12], %r749;
	mov.u32 	%r766, %r749;
	mov.u32 	%r749, %r718;
$L__BB0_283:
	setp.le.s32 	%p167, %r745, %r697;
	mov.u32 	%r768, %r697;
	@%p167 bra 	$L__BB0_285;
	st.local.u32 	[%rd2+20], %r697;
	st.local.u32 	[%rd2+16], %r745;
	mov.u32 	%r768, %r745;
	mov.u32 	%r745, %r697;
$L__BB0_285:
	setp.le.s32 	%p168, %r747, %r699;
	mov.u32 	%r770, %r699;
	@%p168 bra 	$L__BB0_287;
	st.local.u32 	[%rd3+20], %r699;
	st.local.u32 	[%rd3+16], %r747;
	mov.u32 	%r770, %r747;
	mov.u32 	%r747, %r699;
$L__BB0_287:
	setp.le.s32 	%p169, %r749, %r701;
	mov.u32 	%r772, %r701;
	@%p169 bra 	$L__BB0_289;
	st.local.u32 	[%rd4+20], %r701;
	st.local.u32 	[%rd4+16], %r749;
	mov.u32 	%r772, %r749;
	mov.u32 	%r749, %r701;
$L__BB0_289:
	setp.le.s32 	%p170, %r745, %r726;
	mov.u32 	%r793, %r726;
	@%p170 bra 	$L__BB0_291;
	st.local.u32 	[%rd2+20], %r726;
	st.local.u32 	[%rd2+24], %r745;
	mov.u32 	%r793, %r745;
	mov.u32 	%r745, %r726;
$L__BB0_291:
	setp.le.s32 	%p171, %r747, %r728;
	mov.u32 	%r795, %r728;
	@%p171 bra 	$L__BB0_293;
	st.local.u32 	[%rd3+20], %r728;
	st.local.u32 	[%rd3+24], %r747;
	mov.u32 	%r795, %r747;
	mov.u32 	%r747, %r728;
$L__BB0_293:
	setp.le.s32 	%p172, %r749, %r730;
	mov.u32 	%r797, %r730;
	@%p172 bra 	$L__BB0_295;
	st.local.u32 	[%rd4+20], %r730;
	st.local.u32 	[%rd4+24], %r749;
	mov.u32 	%r797, %r749;
	mov.u32 	%r749, %r730;
$L__BB0_295:
	setp.le.s32 	%p173, %r745, %r732;
	mov.u32 	%r780, %r732;
	@%p173 bra 	$L__BB0_297;
	st.local.u32 	[%rd2+20], %r732;
	st.local.u32 	[%rd2+28], %r745;
	mov.u32 	%r780, %r745;
	mov.u32 	%r745, %r732;
$L__BB0_297:
	setp.le.s32 	%p174, %r747, %r734;
	mov.u32 	%r782, %r734;
	@%p174 bra 	$L__BB0_299;
	st.local.u32 	[%rd3+20], %r734;
	st.local.u32 	[%rd3+28], %r747;
	mov.u32 	%r782, %r747;
	mov.u32 	%r747, %r734;
$L__BB0_299:
	setp.le.s32 	%p175, %r749, %r736;
	mov.u32 	%r784, %r736;
	@%p175 bra 	$L__BB0_301;
	st.local.u32 	[%rd4+20], %r736;
	st.local.u32 	[%rd4+28], %r749;
	mov.u32 	%r784, %r749;
	mov.u32 	%r749, %r736;
$L__BB0_301:
	setp.le.s32 	%p176, %r745, %r738;
	mov.u32 	%r786, %r738;
	@%p176 bra 	$L__BB0_303;
	st.local.u32 	[%rd2+20], %r738;
	st.local.u32 	[%rd2+32], %r745;
	mov.u32 	%r786, %r745;
	mov.u32 	%r745, %r738;
$L__BB0_303:
	setp.le.s32 	%p177, %r747, %r740;
	mov.u32 	%r788, %r740;
	@%p177 bra 	$L__BB0_305;
	st.local.u32 	[%rd3+20], %r740;
	st.local.u32 	[%rd3+32], %r747;
	mov.u32 	%r788, %r747;
	mov.u32 	%r747, %r740;
$L__BB0_305:
	setp.le.s32 	%p178, %r749, %r742;
	mov.u32 	%r790, %r742;
	@%p178 bra 	$L__BB0_307;
	st.local.u32 	[%rd4+20], %r742;
	st.local.u32 	[%rd4+32], %r749;
	mov.u32 	%r790, %r749;
	mov.u32 	%r749, %r742;
$L__BB0_307:
	setp.le.s32 	%p179, %r793, %r744;
	mov.u32 	%r792, %r744;
	@%p179 bra 	$L__BB0_309;
	st.local.u32 	[%rd2+24], %r744;
	st.local.u32 	[%rd2], %r793;
	mov.u32 	%r792, %r793;
	mov.u32 	%r793, %r744;
$L__BB0_309:
	setp.le.s32 	%p180, %r795, %r746;
	mov.u32 	%r794, %r746;
	@%p180 bra 	$L__BB0_311;
	st.local.u32 	[%rd3+24], %r746;
	st.local.u32 	[%rd3], %r795;
	mov.u32 	%r794, %r795;
	mov.u32 	%r795, %r746;
$L__BB0_311:
	setp.le.s32 	%p181, %r797, %r748;
	mov.u32 	%r796, %r748;
	@%p181 bra 	$L__BB0_313;
	st.local.u32 	[%rd4+24], %r748;
	st.local.u32 	[%rd4], %r797;
	mov.u32 	%r796, %r797;
	mov.u32 	%r797, %r748;
$L__BB0_313:
	setp.le.s32 	%p182, %r793, %r750;
	mov.u32 	%r798, %r750;
	@%p182 bra 	$L__BB0_315;
	st.local.u32 	[%rd2+24], %r750;
	st.local.u32 	[%rd2+4], %r793;
	mov.u32 	%r798, %r793;
	mov.u32 	%r793, %r750;
$L__BB0_315:
	setp.le.s32 	%p183, %r795, %r752;
	mov.u32 	%r800, %r752;
	@%p183 bra 	$L__BB0_317;
	st.local.u32 	[%rd3+24], %r752;
	st.local.u32 	[%rd3+4], %r795;
	mov.u32 	%r800, %r795;
	mov.u32 	%r795, %r752;
$L__BB0_317:
	setp.le.s32 	%p184, %r797, %r754;
	mov.u32 	%r802, %r754;
	@%p184 bra 	$L__BB0_319;
	st.local.u32 	[%rd4+24], %r754;
	st.local.u32 	[%rd4+4], %r797;
	mov.u32 	%r802, %r797;
	mov.u32 	%r797, %r754;
$L__BB0_319:
	setp.le.s32 	%p185, %r793, %r756;
	mov.u32 	%r804, %r756;
	@%p185 bra 	$L__BB0_321;
	st.local.u32 	[%rd2+24], %r756;
	st.local.u32 	[%rd2+8], %r793;
	mov.u32 	%r804, %r793;
	mov.u32 	%r793, %r756;
$L__BB0_321:
	setp.le.s32 	%p186, %r795, %r758;
	mov.u32 	%r806, %r758;
	@%p186 bra 	$L__BB0_323;
	st.local.u32 	[%rd3+24], %r758;
	st.local.u32 	[%rd3+8], %r795;
	mov.u32 	%r806, %r795;
	mov.u32 	%r795, %r758;
$L__BB0_323:
	setp.le.s32 	%p187, %r797, %r760;
	mov.u32 	%r808, %r760;
	@%p187 bra 	$L__BB0_325;
	st.local.u32 	[%rd4+24], %r760;
	st.local.u32 	[%rd4+8], %r797;
	mov.u32 	%r808, %r797;
	mov.u32 	%r797, %r760;
$L__BB0_325:
	setp.le.s32 	%p188, %r793, %r762;
	mov.u32 	%r810, %r762;
	@%p188 bra 	$L__BB0_327;
	st.local.u32 	[%rd2+24], %r762;
	st.local.u32 	[%rd2+12], %r793;
	mov.u32 	%r810, %r793;
	mov.u32 	%r793, %r762;
$L__BB0_327:
	setp.le.s32 	%p189, %r795, %r764;
	mov.u32 	%r812, %r764;
	@%p189 bra 	$L__BB0_329;
	st.local.u32 	[%rd3+24], %r764;
	st.local.u32 	[%rd3+12], %r795;
	mov.u32 	%r812, %r795;
	mov.u32 	%r795, %r764;
$L__BB0_329:
	setp.le.s32 	%p190, %r797, %r766;
	mov.u32 	%r814, %r766;
	@%p190 bra 	$L__BB0_331;
	st.local.u32 	[%rd4+24], %r766;
	st.local.u32 	[%rd4+12], %r797;
	mov.u32 	%r814, %r797;
	mov.u32 	%r797, %r766;
$L__BB0_331:
	setp.le.s32 	%p191, %r793, %r768;
	mov.u32 	%r816, %r768;
	@%p191 bra 	$L__BB0_333;
	st.local.u32 	[%rd2+24], %r768;
	st.local.u32 	[%rd2+16], %r793;
	mov.u32 	%r816, %r793;
	mov.u32 	%r793, %r768;
$L__BB0_333:
	setp.le.s32 	%p192, %r795, %r770;
	mov.u32 	%r818, %r770;
	@%p192 bra 	$L__BB0_335;
	st.local.u32 	[%rd3+24], %r770;
	st.local.u32 	[%rd3+16], %r795;
	mov.u32 	%r818, %r795;
	mov.u32 	%r795, %r770;
$L__BB0_335:
	setp.le.s32 	%p193, %r797, %r772;
	mov.u32 	%r820, %r772;
	@%p193 bra 	$L__BB0_337;
	st.local.u32 	[%rd4+24], %r772;
	st.local.u32 	[%rd4+16], %r797;
	mov.u32 	%r820, %r797;
	mov.u32 	%r797, %r772;
$L__BB0_337:
	max.s32 	%r369, %r793, %r745;
	min.s32 	%r460, %r793, %r745;
	max.s32 	%r370, %r795, %r747;
	min.s32 	%r461, %r795, %r747;
	max.s32 	%r371, %r797, %r749;
	min.s32 	%r462, %r797, %r749;
	max.s32 	%r463, %r460, %r780;
	min.s32 	%r464, %r460, %r780;
	max.s32 	%r465, %r461, %r782;
	min.s32 	%r466, %r461, %r782;
	max.s32 	%r467, %r462, %r784;
	min.s32 	%r468, %r462, %r784;
	max.s32 	%r372, %r464, %r786;
	min.s32 	%r373, %r464, %r786;
	max.s32 	%r374, %r466, %r788;
	min.s32 	%r375, %r466, %r788;
	max.s32 	%r376, %r468, %r790;
	min.s32 	%r377, %r468, %r790;
	max.s32 	%r378, %r463, %r792;
	min.s32 	%r469, %r463, %r792;
	max.s32 	%r379, %r465, %r794;
	min.s32 	%r470, %r465, %r794;
	max.s32 	%r380, %r467, %r796;
	min.s32 	%r471, %r467, %r796;
	max.s32 	%r381, %r469, %r798;
	min.s32 	%r472, %r469, %r798;
	max.s32 	%r382, %r470, %r800;
	min.s32 	%r473, %r470, %r800;
	max.s32 	%r383, %r471, %r802;
	min.s32 	%r474, %r471, %r802;
	max.s32 	%r384, %r472, %r804;
	min.s32 	%r475, %r472, %r804;
	max.s32 	%r385, %r473, %r806;
	min.s32 	%r476, %r473, %r806;
	max.s32 	%r386, %r474, %r808;
	min.s32 	%r477, %r474, %r808;
	max.s32 	%r387, %r475, %r810;
	min.s32 	%r823, %r475, %r810;
	max.s32 	%r389, %r476, %r812;
	min.s32 	%r825, %r476, %r812;
	max.s32 	%r391, %r477, %r814;
	min.s32 	%r827, %r477, %r814;
	setp.le.s32 	%p194, %r823, %r816;
	mov.u32 	%r828, %r816;
	@%p194 bra 	$L__BB0_339;
	st.local.u32 	[%rd2+16], %r823;
	mov.u32 	%r828, %r823;
	mov.u32 	%r823, %r816;
$L__BB0_339:
	setp.le.s32 	%p195, %r825, %r818;
	mov.u32 	%r829, %r818;
	@%p195 bra 	$L__BB0_341;
	st.local.u32 	[%rd3+16], %r825;
	mov.u32 	%r829, %r825;
	mov.u32 	%r825, %r818;
$L__BB0_341:
	setp.le.s32 	%p196, %r827, %r820;
	mov.u32 	%r830, %r820;
	@%p196 bra 	$L__BB0_343;
	st.local.u32 	[%rd4+16], %r827;
	mov.u32 	%r830, %r827;
	mov.u32 	%r827, %r820;
$L__BB0_343:
	min.s32 	%r478, %r823, %r369;
	min.s32 	%r479, %r825, %r370;
	min.s32 	%r480, %r827, %r371;
	min.s32 	%r481, %r478, %r373;
	min.s32 	%r482, %r479, %r375;
	min.s32 	%r483, %r480, %r377;
	max.s32 	%r484, %r481, %r372;
	max.s32 	%r485, %r482, %r374;
	max.s32 	%r486, %r483, %r376;
	min.s32 	%r487, %r484, %r378;
	min.s32 	%r488, %r485, %r379;
	min.s32 	%r489, %r486, %r380;
	min.s32 	%r490, %r487, %r381;
	min.s32 	%r491, %r488, %r382;
	min.s32 	%r492, %r489, %r383;
	min.s32 	%r493, %r490, %r384;
	min.s32 	%r494, %r491, %r385;
	min.s32 	%r495, %r492, %r386;
	min.s32 	%r399, %r493, %r387;
	min.s32 	%r400, %r494, %r389;
	min.s32 	%r401, %r495, %r391;
	setp.le.s32 	%p197, %r399, %r828;
	@%p197 bra 	$L__BB0_345;
	st.local.u32 	[%rd2+16], %r399;
	mov.u32 	%r828, %r399;
$L__BB0_345:
	setp.le.s32 	%p198, %r400, %r829;
	@%p198 bra 	$L__BB0_347;
	st.local.u32 	[%rd3+16], %r400;
	mov.u32 	%r829, %r400;
$L__BB0_347:
	setp.le.s32 	%p199, %r401, %r830;
	@%p199 bra 	$L__BB0_349;
	st.local.u32 	[%rd4+16], %r401;
	mov.u32 	%r830, %r401;
$L__BB0_349:
	ld.param.u64 	%rd63, [_Z13median_filterPiS_ii_param_1];
	cvta.to.global.u64 	%rd60, %rd63;
	mul.wide.s32 	%rd61, %r4, 4;
	add.s64 	%rd62, %rd60, %rd61;
	st.global.u32 	[%rd62], %r828;
	st.global.u32 	[%rd62+4], %r829;
	st.global.u32 	[%rd62+8], %r830;
$L__BB0_350:
	ret;

}


// ===== COMPILED SASS (sm_100) =====

	.target	sm_100

	.elftype	@"ET_EXEC"


//--------------------- .note.nv.tkinfo           --------------------------
	.section	.note.nv.tkinfo,"",@"SHT_NOTE"
	.sectionflags	@"SHF_NOTE_NV_TKINFO"
	.tkinfo
        /*0018*/ 	.word	0x00000002
        /*0030*/ 	.string	""
        /*0030*/ 	.string	"ptxas"
        /*0030*/ 	.string	"Cuda compilation tools, release 13.0, V13.0.88"
        /*0030*/ 	.string	"Build cuda_13.0.r13.0/compiler.36424714_0"
        /*0030*/ 	.string	"-arch sm_100 -m 64 "



//--------------------- .note.nv.cuinfo           --------------------------
	.section	.note.nv.cuinfo,"",@"SHT_NOTE"
	.sectionflags	@"SHF_NOTE_NV_CUINFO"
        /*0018*/ 	.short	0x0002
        /*001a*/ 	.short	0x0064
        /*001c*/ 	.short	0x0082
	.zero		2


//--------------------- .nv.info                  --------------------------
	.section	.nv.info,"",@"SHT_CUDA_INFO"
	.align	4


	//----- nvinfo : EIATTR_REGCOUNT
	.align		4
        /*0000*/ 	.byte	0x04, 0x2f
        /*0002*/ 	.short	(.L_1 - .L_0)
	.align		4
.L_0:
        /*0004*/ 	.word	index@(_Z13median_filterPiS_ii)
        /*0008*/ 	.word	0x00000027


	//----- nvinfo : EIATTR_FRAME_SIZE
	.align		4
.L_1:
        /*000c*/ 	.byte	0x04, 0x11
        /*000e*/ 	.short	(.L_3 - .L_2)
	.align		4
.L_2:
        /*0010*/ 	.word	index@(_Z13median_filterPiS_ii)
        /*0014*/ 	.word	0x00000070


	//----- nvinfo : EIATTR_MIN_STACK_SIZE
	.align		4
.L_3:
        /*0018*/ 	.byte	0x04, 0x12
        /*001a*/ 	.short	(.L_5 - .L_4)
	.align		4
.L_4:
        /*001c*/ 	.word	index@(_Z13median_filterPiS_ii)
        /*0020*/ 	.word	0x00000070
.L_5:


//--------------------- .nv.compat                --------------------------
	.section	.nv.compat,"",@"SHT_CUDA_COMPAT_INFO"
	.align	4
        /*0000*/ 	.byte	0x02, 0x09, 0x00, 0x00, 0x02, 0x02, 0x01, 0x00, 0x02, 0x05, 0x05, 0x00, 0x03, 0x07, 0x01, 0x01
        /*0010*/ 	.byte	0x02, 0x03, 0x00, 0x00, 0x02, 0x06, 0x01, 0x00, 0x04, 0x0b, 0x08, 0x00, 0x09, 0x00, 0x00, 0x00
        /*0020*/ 	.byte	0x00, 0x00, 0x00, 0x00


//--------------------- .nv.info._Z13median_filterPiS_ii --------------------------
	.section	.nv.info._Z13median_filterPiS_ii,"",@"SHT_CUDA_INFO"
	.sectionflags	@""
	.align	4


	//----- nvinfo : EIATTR_CUDA_API_VERSION
	.align		4
        /*0000*/ 	.byte	0x04, 0x37
        /*0002*/ 	.short	(.L_7 - .L_6)
.L_6:
        /*0004*/ 	.word	0x00000082


	//----- nvinfo : EIATTR_KPARAM_INFO
	.align		4
.L_7:
        /*0008*/ 	.byte	0x04, 0x17
        /*000a*/ 	.short	(.L_9 - .L_8)
.L_8:
        /*000c*/ 	.word	0x00000000
        /*0010*/ 	.short	0x0003
        /*0012*/ 	.short	0x0014
        /*0014*/ 	.byte	0x00, 0xf0, 0x11, 0x00


	//----- nvinfo : EIATTR_KPARAM_INFO
	.align		4
.L_9:
        /*0018*/ 	.byte	0x04, 0x17
        /*001a*/ 	.short	(.L_11 - .L_10)
.L_10:
        /*001c*/ 	.word	0x00000000
        /*0020*/ 	.short	0x0002
        /*0022*/ 	.short	0x0010
        /*0024*/ 	.byte	0x00, 0xf0, 0x11, 0x00


	//----- nvinfo : EIATTR_KPARAM_INFO
	.align		4
.L_11:
        /*0028*/ 	.byte	0x04, 0x17
        /*002a*/ 	.short	(.L_13 - .L_12)
.L_12:
        /*002c*/ 	.word	0x00000000
        /*0030*/ 	.short	0x0001
        /*0032*/ 	.short	0x0008
        /*0034*/ 	.byte	0x00, 0xf5, 0x21, 0x00


	//----- nvinfo : EIATTR_KPARAM_INFO
	.align		4
.L_13:
        /*0038*/ 	.byte	0x04, 0x17
        /*003a*/ 	.short	(.L_15 - .L_14)
.L_14:
        /*003c*/ 	.word	0x00000000
        /*0040*/ 	.short	0x0000
        /*0042*/ 	.short	0x0000
        /*0044*/ 	.byte	0x00, 0xf5, 0x21, 0x00


	//----- nvinfo : EIATTR_SPARSE_MMA_MASK
	.align		4
.L_15:
        /*0048*/ 	.byte	0x03, 0x50
        /*004a*/ 	.short	0x0000


	//----- nvinfo : EIATTR_MAXREG_COUNT
	.align		4
        /*004c*/ 	.byte	0x03, 0x1b
        /*004e*/ 	.short	0x00ff


	//----- nvinfo : EIATTR_MERCURY_ISA_VERSION
	.align		4
        /*0050*/ 	.byte	0x03, 0x5f
        /*0052*/ 	.short	0x0101


	//----- nvinfo : EIATTR_VRC_CTA_INIT_COUNT
	.align		4
        /*0054*/ 	.byte	0x02, 0x4a
	.zero		1
	.zero		1


	//----- nvinfo : EIATTR_EXIT_INSTR_OFFSETS
	.align		4
        /*0058*/ 	.byte	0x04, 0x1c
        /*005a*/ 	.short	(.L_17 - .L_16)


	//   ....[0]....
.L_16:
        /*005c*/ 	.word	0x000000d0


	//   ....[1]....
        /*0060*/ 	.word	0x00004cd0


	//----- nvinfo : EIATTR_CBANK_PARAM_SIZE
	.align		4
.L_17:
        /*0064*/ 	.byte	0x03, 0x19
        /*0066*/ 	.short	0x0018


	//----- nvinfo : EIATTR_PARAM_CBANK
	.align		4
        /*0068*/ 	.byte	0x04, 0x0a
        /*006a*/ 	.short	(.L_19 - .L_18)
	.align		4
.L_18:
        /*006c*/ 	.word	index@(.nv.constant0._Z13median_filterPiS_ii)
        /*0070*/ 	.short	0x0380
        /*0072*/ 	.short	0x0018


	//----- nvinfo : EIATTR_SW_WAR
	.align		4
.L_19:
        /*0074*/ 	.byte	0x04, 0x36
        /*0076*/ 	.short	(.L_21 - .L_20)
.L_20:
        /*0078*/ 	.word	0x00000008
.L_21:


//--------------------- .nv.callgraph             --------------------------
	.section	.nv.callgraph,"",@"SHT_CUDA_CALLGRAPH"
	.align	4
	.sectionentsize	8
	.align		4
        /*0000*/ 	.word	0x00000000
	.align		4
        /*0004*/ 	.word	0xffffffff
	.align		4
        /*0008*/ 	.word	0x00000000
	.align		4
        /*000c*/ 	.word	0xfffffffe
	.align		4
        /*0010*/ 	.word	0x00000000
	.align		4
        /*0014*/ 	.word	0xfffffffd
	.align		4
        /*0018*/ 	.word	0x00000000
	.align		4
        /*001c*/ 	.word	0xfffffffc


//--------------------- .text._Z13median_filterPiS_ii --------------------------
	.section	.text._Z13median_filterPiS_ii,"ax",@progbits
	.align	128
        .global         _Z13median_filterPiS_ii
        .type           _Z13median_filterPiS_ii,@function
        .size           _Z13median_filterPiS_ii,(.L_x_1 - _Z13median_filterPiS_ii)
        .other          _Z13median_filterPiS_ii,@"STO_CUDA_ENTRY STV_DEFAULT"
_Z13median_filterPiS_ii:
.text._Z13median_filterPiS_ii:
[----:B------:R-:W0:Y:S01]  /*0000*/  LDC R1, c[0x0][0x37c] ;  /* 0x0000df00ff017b82 */ /* 0x000e220000000800 */
[----:B------:R-:W1:Y:S07]  /*0010*/  S2R R3, SR_TID.Y ;  /* 0x0000000000037919 */ /* 0x000e6e0000002200 */
[----:B------:R-:W1:Y:S01]  /*0020*/  S2UR UR4, SR_CTAID.Y ;  /* 0x00000000000479c3 */ /* 0x000e620000002600 */
[----:B0-----:R-:W-:Y:S01]  /*0030*/  VIADD R1, R1, 0xffffff90 ;  /* 0xffffff9001017836 */ /* 0x001fe20000000000 */
[----:B------:R-:W0:Y:S06]  /*0040*/  S2R R7, SR_TID.X ;  /* 0x0000000000077919 */ /* 0x000e2c0000002100 */
[----:B------:R-:W1:Y:S08]  /*0050*/  LDC R24, c[0x0][0x364] ;  /* 0x0000d900ff187b82 */ /* 0x000e700000000800 */
[----:B------:R-:W0:Y:S08]  /*0060*/  S2UR UR5, SR_CTAID.X ;  /* 0x00000000000579c3 */ /* 0x000e300000002500 */
[----:B------:R-:W0:Y:S08]  /*0070*/  LDC R8, c[0x0][0x360] ;  /* 0x0000d800ff087b82 */ /* 0x000e300000000800 */
[----:B------:R-:W2:Y:S01]  /*0080*/  LDC.64 R4, c[0x0][0x390] ;  /* 0x0000e400ff047b82 */ /* 0x000ea20000000a00 */
[----:B-1----:R-:W-:-:S02]  /*0090*/  IMAD R24, R24, UR4, R3 ;  /* 0x0000000418187c24 */ /* 0x002fc4000f8e0203 */
[----:B0-----:R-:W-:-:S03]  /*00a0*/  IMAD R8, R8, UR5, R7 ;  /* 0x0000000508087c24 */ /* 0x001fc6000f8e0207 */
[----:B--2---:R-:W-:-:S04]  /*00b0*/  ISETP.GE.AND P0, PT, R24, R5, PT ;  /* 0x000000051800720c */ /* 0x004fc80003f06270 */
[----:B------:R-:W-:-:S13]  /*00c0*/  ISETP.GE.OR P0, PT, R8, R4, P0 ;  /* 0x000000040800720c */ /* 0x000fda0000706670 */
[----:B------:R-:W-:Y:S05]  /*00d0*/  @P0 EXIT ;  /* 0x000000000000094d */ /* 0x000fea0003800000 */
[----:B------:R-:W-:Y:S01]  /*00e0*/  ISETP.NE.AND P1, PT, R24, RZ, PT ;  /* 0x000000ff1800720c */ /* 0x000fe20003f25270 */
[C---:B------:R-:W-:Y:S01]  /*00f0*/  IMAD R9, R8.reuse, R5, -R5 ;  /* 0x0000000508097224 */ /* 0x040fe200078e0a05 */
[C---:B------:R-:W-:Y:S01]  /*0100*/  ISETP.GE.AND P3, PT, R8.reuse, 0x1, PT ;  /* 0x000000010800780c */ /* 0x040fe20003f66270 */
[----:B------:R-:W0:Y:S01]  /*0110*/  LDCU.64 UR4, c[0x0][0x358] ;  /* 0x00006b00ff0477ac */ /* 0x000e220008000a00 */
[----:B------:R-:W-:-:S11]  /*0120*/  ISETP.LT.OR P5, PT, R8, 0x1, !P1 ;  /* 0x000000010800780c */ /* 0x000fd60004fa1670 */
[----:B------:R-:W1:Y:S02]  /*0130*/  @P3 LDC.64 R12, c[0x0][0x380] ;  /* 0x0000e000ff0c3b82 */ /* 0x000e640000000a00 */
[----:B------:R-:W-:Y:S02]  /*0140*/  @!P5 IMAD.IADD R0, R24, 0x1, R9 ;  /* 0x000000011800d824 */ /* 0x000fe400078e0209 */
[----:B------:R-:W-:-:S04]  /*0150*/  @!P5 IMAD.MOV.U32 R3, RZ, RZ, 0x3 ;  /* 0x00000003ff03d424 */ /* 0x000fc800078e00ff */
[----:B------:R-:W2:Y:S01]  /*0160*/  @!P5 LDC.64 R10, c[0x0][0x380] ;  /* 0x0000e000ff0adb82 */ /* 0x000ea20000000a00 */
[----:B------:R-:W-:-:S04]  /*0170*/  @!P5 IMAD R3, R0, R3, -0x3 ;  /* 0xfffffffd0003d424 */ /* 0x000fc800078e0203 */
[----:B--2---:R-:W-:Y:S01]  /*0180*/  @!P5 IMAD.WIDE R10, R3, 0x4, R10 ;  /* 0x00000004030ad825 */ /* 0x004fe200078e020a */
[----:B------:R-:W-:-:S04]  /*0190*/  @P3 IADD3 R3, PT, PT, R24, R9, RZ ;  /* 0x0000000918033210 */ /* 0x000fc80007ffe0ff */
[----:B0-----:R-:W2:Y:S01]  /*01a0*/  @!P5 LDG.E R0, desc[UR4][R10.64] ;  /* 0x000000040a00d981 */ /* 0x001ea2000c1e1900 */
[----:B------:R-:W-:-:S03]  /*01b0*/  @P3 IMAD R3, R3, 0x3, RZ ;  /* 0x0000000303033824 */ /* 0x000fc600078e02ff */
[----:B------:R-:W3:Y:S01]  /*01c0*/  @!P5 LDG.E R2, desc[UR4][R10.64+0x4] ;  /* 0x000004040a02d981 */ /* 0x000ee2000c1e1900 */
[----:B-1----:R-:W-:-:S03]  /*01d0*/  @P3 IMAD.WIDE R12, R3, 0x4, R12 ;  /* 0x00000004030c3825 */ /* 0x002fc600078e020c */
[----:B------:R0:W4:Y:S04]  /*01e0*/  @!P5 LDG.E R6, desc[UR4][R10.64+0x8] ;  /* 0x000008040a06d981 */ /* 0x000128000c1e1900 */
[----:B------:R-:W5:Y:S04]  /*01f0*/  @P3 LDG.E R15, desc[UR4][R12.64] ;  /* 0x000000040c0f3981 */ /* 0x000f68000c1e1900 */
[----:B------:R-:W5:Y:S04]  /*0200*/  @P3 LDG.E R17, desc[UR4][R12.64+0x4] ;  /* 0x000004040c113981 */ /* 0x000f68000c1e1900 */
[----:B------:R-:W5:Y:S01]  /*0210*/  @P3 LDG.E R19, desc[UR4][R12.64+0x8] ;  /* 0x000008040c133981 */ /* 0x000f62000c1e1900 */
[----:B------:R-:W-:-:S05]  /*0220*/  VIADD R22, R24, 0x1 ;  /* 0x0000000118167836 */ /* 0x000fca0000000000 */
[----:B------:R-:W-:-:S04]  /*0230*/  ISETP.GE.U32.AND P2, PT, R22, R5, PT ;  /* 0x000000051600720c */ /* 0x000fc80003f46070 */
[----:B------:R-:W-:-:S13]  /*0240*/  ISETP.LT.OR P4, PT, R8, 0x1, P2 ;  /* 0x000000010800780c */ /* 0x000fda0001781670 */
[----:B0-----:R-:W0:Y:S01]  /*0250*/  @!P4 LDC.64 R10, c[0x0][0x380] ;  /* 0x0000e000ff0acb82 */ /* 0x001e220000000a00 */
[----:B------:R-:W-:-:S04]  /*0260*/  @!P4 IMAD.IADD R3, R9, 0x1, R22 ;  /* 0x000000010903c824 */ /* 0x000fc800078e0216 */
[----:B------:R-:W-:-:S04]  /*0270*/  @!P4 IMAD R3, R3, 0x3, RZ ;  /* 0x000000030303c824 */ /* 0x000fc800078e02ff */
[----:B0-----:R-:W-:-:S05]  /*0280*/  @!P4 IMAD.WIDE R10, R3, 0x4, R10 ;  /* 0x00000004030ac825 */ /* 0x001fca00078e020a */
[----:B------:R-:W5:Y:S04]  /*0290*/  @!P4 LDG.E R29, desc[UR4][R10.64] ;  /* 0x000000040a1dc981 */ /* 0x000f68000c1e1900 */
[----:B------:R-:W5:Y:S04]  /*02a0*/  @!P4 LDG.E R25, desc[UR4][R10.64+0x8] ;  /* 0x000008040a19c981 */ /* 0x000f68000c1e1900 */
[----:B------:R0:W5:Y:S01]  /*02b0*/  @!P4 LDG.E R27, desc[UR4][R10.64+0x4] ;  /* 0x000004040a1bc981 */ /* 0x000162000c1e1900 */
[C---:B------:R-:W-:Y:S01]  /*02c0*/  VIADD R7, R8.reuse, 0x1 ;  /* 0x0000000108077836 */ /* 0x040fe20000000000 */
[C---:B------:R-:W-:Y:S01]  /*02d0*/  ISETP.GE.AND P0, PT, R8.reuse, -0x1, PT ;  /* 0xffffffff0800780c */ /* 0x040fe20003f06270 */
[----:B------:R-:W-:Y:S01]  /*02e0*/  IMAD.MOV.U32 R14, RZ, RZ, RZ ;  /* 0x000000ffff0e7224 */ /* 0x000fe200078e00ff */
[----:B------:R-:W-:-:S02]  /*02f0*/  ISETP.GE.AND P6, PT, R8, RZ, PT ;  /* 0x000000ff0800720c */ /* 0x000fc40003fc6270 */
[-C--:B------:R-:W-:Y:S01]  /*0300*/  ISETP.GE.OR P0, PT, R7, R4.reuse, !P0 ;  /* 0x000000040700720c */ /* 0x080fe20004706670 */
[----:B------:R-:W-:Y:S01]  /*0310*/  @!P5 IMAD.MOV.U32 R14, RZ, RZ, 0x1 ;  /* 0x00000001ff0ed424 */ /* 0x000fe200078e00ff */
[----:B------:R-:W-:Y:S01]  /*0320*/  MOV R3, R1 ;  /* 0x0000000100037202 */ /* 0x000fe20000000f00 */
[----:B------:R-:W-:Y:S04]  /*0330*/  STL [R1], RZ ;  /* 0x000000ff01007387 */ /* 0x000fe80000100800 */
[----:B------:R-:W-:Y:S04]  /*0340*/  STL [R1+0x24], RZ ;  /* 0x000024ff01007387 */ /* 0x000fe80000100800 */
        /* <DEDUP_REMOVED lines=24> */
[----:B------:R-:W-:Y:S01]  /*04d0*/  STL [R1+0x68], RZ ;  /* 0x000068ff01007387 */ /* 0x000fe20000100800 */
[----:B------:R-:W-:Y:S01]  /*04e0*/  ISETP.LT.OR P1, PT, R8, -0x1, !P1 ;  /* 0xffffffff0800780c */ /* 0x000fe20004f21670 */
[----:B------:R-:W-:Y:S01]  /*04f0*/  IMAD R31, R5, 0x2, R9 ;  /* 0x00000002051f7824 */ /* 0x000fe200078e0209 */
[----:B0-----:R-:W0:Y:S02]  /*0500*/  @P6 LDC.64 R10, c[0x0][0x380] ;  /* 0x0000e000ff0a6b82 */ /* 0x001e240000000a00 */
[----:B------:R-:W-:-:S04]  /*0510*/  ISETP.GE.OR P1, PT, R7, R4, P1 ;  /* 0x000000040700720c */ /* 0x000fc80000f26670 */
[----:B------:R-:W-:-:S13]  /*0520*/  ISETP.GT.U32.OR P1, PT, R24, R5, P1 ;  /* 0x000000051800720c */ /* 0x000fda0000f24470 */
[----:B------:R-:W-:Y:S01]  /*0530*/  @!P1 IMAD.MOV.U32 R33, RZ, RZ, 0x3 ;  /* 0x00000003ff219424 */ /* 0x000fe200078e00ff */
[----:B--2---:R1:W-:Y:S04]  /*0540*/  @!P5 STL [R1], R0 ;  /* 0x000000000100d387 */ /* 0x0043e80000100800 */
[----:B---3--:R-:W-:Y:S01]  /*0550*/  @!P5 STL [R1+0x24], R2 ;  /* 0x000024020100d387 */ /* 0x008fe20000100800 */
[----:B-1----:R-:W-:-:S03]  /*0560*/  @P3 IMAD R0, R14, 0x4, R3 ;  /* 0x000000040e003824 */ /* 0x002fc600078e0203 */
[----:B----4-:R1:W-:Y:S01]  /*0570*/  @!P5 STL [R1+0x48], R6 ;  /* 0x000048060100d387 */ /* 0x0103e20000100800 */
[----:B------:R-:W-:Y:S02]  /*0580*/  @P3 IADD3 R14, PT, PT, R14, 0x1, RZ ;  /* 0x000000010e0e3810 */ /* 0x000fe40007ffe0ff */
[----:B------:R-:W-:Y:S01]  /*0590*/  PLOP3.LUT P5, PT, PT, PT, PT, 0x8, 0x80 ;  /* 0x000000000080781c */ /* 0x000fe20003fae170 */
[----:B-----5:R-:W-:Y:S01]  /*05a0*/  @P3 STL [R0], R15 ;  /* 0x0000000f00003387 */ /* 0x020fe20000100800 */
[----:B------:R-:W-:-:S03]  /*05b0*/  @P6 PLOP3.LUT P5, PT, P2, PT, PT, 0x8, 0x80 ;  /* 0x000000000080681c */ /* 0x000fc600017ae170 */
[----:B------:R2:W-:Y:S01]  /*05c0*/  @P3 STL [R0+0x24], R17 ;  /* 0x0000241100003387 */ /* 0x0005e20000100800 */
[----:B-1----:R-:W1:Y:S03]  /*05d0*/  @!P1 LDC.64 R6, c[0x0][0x380] ;  /* 0x0000e000ff069b82 */ /* 0x002e660000000a00 */
[----:B------:R3:W-:Y:S01]  /*05e0*/  @P3 STL [R0+0x48], R19 ;  /* 0x0000481300003387 */ /* 0x0007e20000100800 */
[----:B------:R-:W-:Y:S02]  /*05f0*/  PLOP3.LUT P3, PT, PT, PT, PT, 0x8, 0x80 ;  /* 0x000000000080781c */ /* 0x000fe40003f6e170 */
[----:B------:R-:W-:Y:S02]  /*0600*/  @!P0 PLOP3.LUT P3, PT, P2, PT, PT, 0x8, 0x80 ;  /* 0x000000000080881c */ /* 0x000fe4000176e170 */
[----:B------:R-:W-:-:S04]  /*0610*/  ISETP.GT.U32.AND P2, PT, R24, R5, PT ;  /* 0x000000051800720c */ /* 0x000fc80003f44070 */
[----:B------:R-:W-:-:S04]  /*0620*/  ISETP.EQ.OR P2, PT, R24, RZ, P2 ;  /* 0x000000ff1800720c */ /* 0x000fc80001742670 */
[----:B------:R-:W-:Y:S01]  /*0630*/  ISETP.LT.OR P2, PT, R8, RZ, P2 ;  /* 0x000000ff0800720c */ /* 0x000fe20001741670 */
[C---:B------:R-:W-:Y:S02]  /*0640*/  @!P4 IMAD R30, R14.reuse, 0x4, R3 ;  /* 0x000000040e1ec824 */ /* 0x040fe400078e0203 */
[----:B------:R-:W-:-:S10]  /*0650*/  @!P4 VIADD R14, R14, 0x1 ;  /* 0x000000010e0ec836 */ /* 0x000fd40000000000 */
[C-C-:B--2---:R-:W-:Y:S01]  /*0660*/  @!P2 IMAD R17, R14.reuse, 0x4, R3.reuse ;  /* 0x000000040e11a824 */ /* 0x144fe200078e0203 */
[----:B------:R-:W-:Y:S01]  /*0670*/  @!P2 IADD3 R14, PT, PT, R14, 0x1, RZ ;  /* 0x000000010e0ea810 */ /* 0x000fe20007ffe0ff */
[----:B------:R-:W2:Y:S04]  /*0680*/  @!P2 LDC.64 R12, c[0x0][0x380] ;  /* 0x0000e000ff0cab82 */ /* 0x000ea80000000a00 */
[C---:B------:R-:W-:Y:S02]  /*0690*/  @P6 IMAD R15, R14.reuse, 0x4, R3 ;  /* 0x000000040e0f6824 */ /* 0x040fe400078e0203 */
[----:B------:R-:W-:-:S04]  /*06a0*/  @P6 VIADD R14, R14, 0x1 ;  /* 0x000000010e0e6836 */ /* 0x000fc80000000000 */
[C---:B------:R-:W-:Y:S01]  /*06b0*/  @P5 IMAD R21, R14.reuse, 0x4, R3 ;  /* 0x000000040e155824 */ /* 0x040fe200078e0203 */
[----:B------:R-:W-:Y:S01]  /*06c0*/  @P5 IADD3 R14, PT, PT, R14, 0x1, RZ ;  /* 0x000000010e0e5810 */ /* 0x000fe20007ffe0ff */
[----:B------:R-:W-:-:S04]  /*06d0*/  IMAD R8, R8, R5, R24 ;  /* 0x0000000508087224 */ /* 0x000fc800078e0218 */
[C-C-:B---3--:R-:W-:Y:S02]  /*06e0*/  @!P1 IMAD R19, R14.reuse, 0x4, R3.reuse ;  /* 0x000000040e139824 */ /* 0x148fe400078e0203 */
[----:B------:R-:W-:Y:S02]  /*06f0*/  @!P1 VIADD R14, R14, 0x1 ;  /* 0x000000010e0e9836 */ /* 0x000fe40000000000 */
[C---:B------:R-:W-:Y:S01]  /*0700*/  IMAD R23, R8.reuse, 0x3, RZ ;  /* 0x0000000308177824 */ /* 0x040fe200078e02ff */
[----:B------:R-:W-:Y:S01]  /*0710*/  @!P0 IADD3 R20, PT, PT, R8, R5, RZ ;  /* 0x0000000508148210 */ /* 0x000fe20007ffe0ff */
[C---:B------:R-:W-:Y:S01]  /*0720*/  @!P0 IMAD R18, R14.reuse, 0x4, R3 ;  /* 0x000000040e128824 */ /* 0x040fe200078e0203 */
[----:B------:R-:W3:Y:S01]  /*0730*/  @P5 LDC.64 R8, c[0x0][0x380] ;  /* 0x0000e000ff085b82 */ /* 0x000ee20000000a00 */
[----:B------:R-:W-:Y:S02]  /*0740*/  @!P2 VIADD R5, R23, 0xfffffffd ;  /* 0xfffffffd1705a836 */ /* 0x000fe40000000000 */
[----:B------:R-:W-:-:S02]  /*0750*/  @!P0 VIADD R14, R14, 0x1 ;  /* 0x000000010e0e8836 */ /* 0x000fc40000000000 */
[----:B--2---:R-:W-:-:S03]  /*0760*/  @!P2 IMAD.WIDE R12, R5, 0x4, R12 ;  /* 0x00000004050ca825 */ /* 0x004fc600078e020c */
[----:B------:R-:W2:Y:S01]  /*0770*/  @P3 LDC.64 R4, c[0x0][0x380] ;  /* 0x0000e000ff043b82 */ /* 0x000ea20000000a00 */
[----:B------:R-:W-:Y:S01]  /*0780*/  @P3 IMAD R14, R14, 0x4, R3 ;  /* 0x000000040e0e3824 */ /* 0x000fe200078e0203 */
[----:B------:R-:W-:Y:S01]  /*0790*/  @P3 IADD3 R22, PT, PT, R22, R31, RZ ;  /* 0x0000001f16163210 */ /* 0x000fe20007ffe0ff */
[----:B------:R-:W-:Y:S01]  /*07a0*/  @!P1 IMAD.IADD R24, R24, 0x1, R31 ;  /* 0x0000000118189824 */ /* 0x000fe200078e021f */
[----:B------:R4:W-:Y:S04]  /*07b0*/  @!P4 STL [R30], R29 ;  /* 0x0000001d1e00c387 */ /* 0x0009e80000100800 */
[----:B------:R-:W5:Y:S01]  /*07c0*/  @!P0 LDC.64 R2, c[0x0][0x380] ;  /* 0x0000e000ff028b82 */ /* 0x000f620000000a00 */
[C---:B------:R-:W-:Y:S01]  /*07d0*/  @P5 IADD3 R31, PT, PT, R23.reuse, 0x3, RZ ;  /* 0x00000003171f5810 */ /* 0x040fe20007ffe0ff */
[----:B------:R1:W-:Y:S01]  /*07e0*/  @!P4 STL [R30+0x48], R25 ;  /* 0x000048191e00c387 */ /* 0x0003e20000100800 */
[----:B0-----:R-:W-:-:S03]  /*07f0*/  @P6 IMAD.WIDE R10, R23, 0x4, R10 ;  /* 0x00000004170a6825 */ /* 0x001fc600078e020a */
[----:B------:R-:W2:Y:S01]  /*0800*/  @!P2 LDG.E R0, desc[UR4][R12.64] ;  /* 0x000000040c00a981 */ /* 0x000ea2000c1e1900 */
[----:B----4-:R-:W-:-:S03]  /*0810*/  @!P1 IMAD R29, R24, R33, -0x3 ;  /* 0xfffffffd181d9424 */ /* 0x010fc600078e0221 */
[----:B------:R-:W4:Y:S01]  /*0820*/  @!P2 LDG.E R16, desc[UR4][R12.64+0x4] ;  /* 0x000004040c10a981 */ /* 0x000f22000c1e1900 */
[----:B-1----:R-:W-:-:S03]  /*0830*/  @!P0 IMAD R25, R20, 0x3, RZ ;  /* 0x0000000314198824 */ /* 0x002fc600078e02ff */
[----:B------:R0:W4:Y:S01]  /*0840*/  @!P2 LDG.E R26, desc[UR4][R12.64+0x8] ;  /* 0x000008040c1aa981 */ /* 0x000122000c1e1900 */
[----:B---3--:R-:W-:-:S03]  /*0850*/  @P5 IMAD.WIDE R8, R31, 0x4, R8 ;  /* 0x000000041f085825 */ /* 0x008fc600078e0208 */
[----:B------:R1:W-:Y:S01]  /*0860*/  @!P4 STL [R30+0x24], R27 ;  /* 0x0000241b1e00c387 */ /* 0x0003e20000100800 */
[----:B------:R-:W-:-:S03]  /*0870*/  @!P1 IMAD.WIDE R6, R29, 0x4, R6 ;  /* 0x000000041d069825 */ /* 0x000fc600078e0206 */
[----:B------:R-:W3:Y:S01]  /*0880*/  @P6 LDG.E R24, desc[UR4][R10.64] ;  /* 0x000000040a186981 */ /* 0x000ee2000c1e1900 */
[----:B0-----:R-:W-:Y:S02]  /*0890*/  @P3 IMAD R13, R22, 0x3, RZ ;  /* 0x00000003160d3824 */ /* 0x001fe400078e02ff */
[----:B-----5:R-:W-:Y:S01]  /*08a0*/  @!P0 IMAD.WIDE R2, R25, 0x4, R2 ;  /* 0x0000000419028825 */ /* 0x020fe200078e0202 */
[----:B------:R-:W5:Y:S03]  /*08b0*/  @P6 LDG.E R28, desc[UR4][R10.64+0x4] ;  /* 0x000004040a1c6981 */ /* 0x000f66000c1e1900 */
[----:B--2---:R-:W-:Y:S01]  /*08c0*/  @P3 IMAD.WIDE R4, R13, 0x4, R4 ;  /* 0x000000040d043825 */ /* 0x004fe200078e0204 */
[----:B-1----:R-:W2:Y:S04]  /*08d0*/  @P6 LDG.E R30, desc[UR4][R10.64+0x8] ;  /* 0x000008040a1e6981 */ /* 0x002ea8000c1e1900 */
[----:B------:R-:W2:Y:S04]  /*08e0*/  @P5 LDG.E R20, desc[UR4][R8.64] ;  /* 0x0000000408145981 */ /* 0x000ea8000c1e1900 */
[----:B------:R-:W2:Y:S04]  /*08f0*/  @P5 LDG.E R12, desc[UR4][R8.64+0x4] ;  /* 0x00000404080c5981 */ /* 0x000ea8000c1e1900 */
[----:B------:R-:W2:Y:S04]  /*0900*/  @P5 LDG.E R22, desc[UR4][R8.64+0x8] ;  /* 0x0000080408165981 */ /* 0x000ea8000c1e1900 */
[----:B------:R-:W2:Y:S04]  /*0910*/  @!P1 LDG.E R34, desc[UR4][R6.64] ;  /* 0x0000000406229981 */ /* 0x000ea8000c1e1900 */
[----:B------:R-:W2:Y:S04]  /*0920*/  @!P1 LDG.E R32, desc[UR4][R6.64+0x4] ;  /* 0x0000040406209981 */ /* 0x000ea8000c1e1900 */
[----:B------:R-:W2:Y:S04]  /*0930*/  @!P1 LDG.E R10, desc[UR4][R6.64+0x8] ;  /* 0x00000804060a9981 */ /* 0x000ea8000c1e1900 */
[----:B------:R-:W2:Y:S04]  /*0940*/  @!P0 LDG.E R11, desc[UR4][R2.64] ;  /* 0x00000004020b8981 */ /* 0x000ea8000c1e1900 */
[----:B------:R-:W2:Y:S04]  /*0950*/  @!P0 LDG.E R13, desc[UR4][R2.64+0x4] ;  /* 0x00000404020d8981 */ /* 0x000ea8000c1e1900 */
[----:B------:R-:W2:Y:S04]  /*0960*/  @!P0 LDG.E R27, desc[UR4][R2.64+0x8] ;  /* 0x00000804021b8981 */ /* 0x000ea8000c1e1900 */
[----:B------:R-:W2:Y:S04]  /*0970*/  @P3 LDG.E R29, desc[UR4][R4.64] ;  /* 0x00000004041d3981 */ /* 0x000ea8000c1e1900 */
[----:B------:R-:W2:Y:S04]  /*0980*/  @P3 LDG.E R33, desc[UR4][R4.64+0x4] ;  /* 0x0000040404213981 */ /* 0x000ea8000c1e1900 */
[----:B------:R-:W2:Y:S04]  /*0990*/  @P3 LDG.E R9, desc[UR4][R4.64+0x8] ;  /* 0x0000080404093981 */ /* 0x000ea8000c1e1900 */
[----:B------:R-:W-:Y:S04]  /*09a0*/  @!P2 STL [R17], R0 ;  /* 0x000000001100a387 */ /* 0x000fe80000100800 */
[----:B----4-:R-:W-:Y:S04]  /*09b0*/  @!P2 STL [R17+0x24], R16 ;  /* 0x000024101100a387 */ /* 0x010fe80000100800 */
[----:B------:R-:W-:Y:S04]  /*09c0*/  @!P2 STL [R17+0x48], R26 ;  /* 0x0000481a1100a387 */ /* 0x000fe80000100800 */
[----:B---3--:R-:W-:Y:S04]  /*09d0*/  @P6 STL [R15], R24 ;  /* 0x000000180f006387 */ /* 0x008fe80000100800 */
[----:B-----5:R-:W-:Y:S04]  /*09e0*/  @P6 STL [R15+0x24], R28 ;  /* 0x0000241c0f006387 */ /* 0x020fe80000100800 */
[----:B--2---:R-:W-:Y:S04]  /*09f0*/  @P6 STL [R15+0x48], R30 ;  /* 0x0000481e0f006387 */ /* 0x004fe80000100800 */
[----:B------:R0:W-:Y:S04]  /*0a00*/  @P5 STL [R21], R20 ;  /* 0x0000001415005387 */ /* 0x0001e80000100800 */
[----:B------:R1:W-:Y:S04]  /*0a10*/  @P5 STL [R21+0x24], R12 ;  /* 0x0000240c15005387 */ /* 0x0003e80000100800 */
[----:B------:R2:W-:Y:S04]  /*0a20*/  @P5 STL [R21+0x48], R22 ;  /* 0x0000481615005387 */ /* 0x0005e80000100800 */
[----:B------:R-:W-:Y:S04]  /*0a30*/  @!P1 STL [R19], R34 ;  /* 0x0000002213009387 */ /* 0x000fe80000100800 */
[----:B------:R-:W-:Y:S04]  /*0a40*/  @!P1 STL [R19+0x24], R32 ;  /* 0x0000242013009387 */ /* 0x000fe80000100800 */
[----:B------:R-:W-:Y:S04]  /*0a50*/  @!P1 STL [R19+0x48], R10 ;  /* 0x0000480a13009387 */ /* 0x000fe80000100800 */
[----:B------:R3:W-:Y:S04]  /*0a60*/  @!P0 STL [R18], R11 ;  /* 0x0000000b12008387 */ /* 0x0007e80000100800 */
[----:B------:R-:W-:Y:S04]  /*0a70*/  @!P0 STL [R18+0x24], R13 ;  /* 0x0000240d12008387 */ /* 0x000fe80000100800 */
[----:B------:R-:W-:Y:S04]  /*0a80*/  @!P0 STL [R18+0x48], R27 ;  /* 0x0000481b12008387 */ /* 0x000fe80000100800 */
[----:B------:R-:W-:Y:S04]  /*0a90*/  @P3 STL [R14], R29 ;  /* 0x0000001d0e003387 */ /* 0x000fe80000100800 */
[----:B------:R-:W-:Y:S04]  /*0aa0*/  @P3 STL [R14+0x24], R33 ;  /* 0x000024210e003387 */ /* 0x000fe80000100800 */
[----:B------:R4:W-:Y:S04]  /*0ab0*/  @P3 STL [R14+0x48], R9 ;  /* 0x000048090e003387 */ /* 0x0009e80000100800 */
[----:B------:R-:W5:Y:S04]  /*0ac0*/  LDL.64 R2, [R1] ;  /* 0x0000000001027983 */ /* 0x000f680000100a00 */
[----:B0-----:R-:W5:Y:S04]  /*0ad0*/  LDL R20, [R1+0x8] ;  /* 0x0000080001147983 */ /* 0x001f680000100800 */
[----:B------:R-:W5:Y:S04]  /*0ae0*/  LDL R31, [R1+0xc] ;  /* 0x00000c00011f7983 */ /* 0x000f680000100800 */
[----:B------:R-:W5:Y:S04]  /*0af0*/  LDL R28, [R1+0x10] ;  /* 0x00001000011c7983 */ /* 0x000f680000100800 */
[----:B------:R-:W5:Y:S04]  /*0b00*/  LDL R25, [R1+0x14] ;  /* 0x0000140001197983 */ /* 0x000f680000100800 */
[----:B-1----:R-:W5:Y:S04]  /*0b10*/  LDL R12, [R1+0x24] ;  /* 0x00002400010c7983 */ /* 0x002f680000100800 */
[----:B--2---:R-:W2:Y:S04]  /*0b20*/  LDL R22, [R1+0x28] ;  /* 0x0000280001167983 */ /* 0x004ea80000100800 */
[----:B------:R-:W2:Y:S04]  /*0b30*/  LDL R26, [R1+0x18] ;  /* 0x00001800011a7983 */ /* 0x000ea80000100800 */
[----:B------:R-:W2:Y:S04]  /*0b40*/  LDL R24, [R1+0x2c] ;  /* 0x00002c0001187983 */ /* 0x000ea80000100800 */
[----:B------:R-:W2:Y:S04]  /*0b50*/  LDL R5, [R1+0x1c] ;  /* 0x00001c0001057983 */ /* 0x000ea80000100800 */
[----:B---3--:R-:W3:Y:S04]  /*0b60*/  LDL R11, [R1+0x30] ;  /* 0x00003000010b7983 */ /* 0x008ee80000100800 */
[----:B----4-:R-:W4:Y:S04]  /*0b70*/  LDL R14, [R1+0x20] ;  /* 0x00002000010e7983 */ /* 0x010f280000100800 */
[----:B------:R-:W4:Y:S04]  /*0b80*/  LDL R30, [R1+0x34] ;  /* 0x00003400011e7983 */ /* 0x000f280000100800 */
[----:B------:R-:W4:Y:S04]  /*0b90*/  LDL R10, [R1+0x38] ;  /* 0x00003800010a7983 */ /* 0x000f280000100800 */
[----:B------:R-:W4:Y:S04]  /*0ba0*/  LDL R13, [R1+0x3c] ;  /* 0x00003c00010d7983 */ /* 0x000f280000100800 */
[----:B------:R-:W4:Y:S04]  /*0bb0*/  LDL R21, [R1+0x40] ;  /* 0x0000400001157983 */ /* 0x000f280000100800 */
[----:B------:R-:W4:Y:S04]  /*0bc0*/  LDL R29, [R1+0x44] ;  /* 0x00004400011d7983 */ /* 0x000f280000100800 */
[----:B------:R-:W4:Y:S04]  /*0bd0*/  LDL.64 R8, [R1+0x48] ;  /* 0x0000480001087983 */ /* 0x000f280000100a00 */
[----:B------:R-:W4:Y:S01]  /*0be0*/  LDL R15, [R1+0x50] ;  /* 0x00005000010f7983 */ /* 0x000f220000100800 */
[----:B-----5:R-:W-:Y:S01]  /*0bf0*/  ISETP.GT.AND P0, PT, R2, R3, PT ;  /* 0x000000030200720c */ /* 0x020fe20003f04270 */
[----:B------:R-:W-:-:S02]  /*0c00*/  IMAD.MOV.U32 R4, RZ, RZ, R3 ;  /* 0x000000ffff047224 */ /* 0x000fc400078e0003 */
[----:B------:R-:W-:-:S10]  /*0c10*/  IMAD.MOV.U32 R7, RZ, RZ, R2 ;  /* 0x000000ffff077224 */ /* 0x000fd400078e0002 */
[----:B------:R-:W-:Y:S01]  /*0c20*/  @P0 IMAD.MOV.U32 R4, RZ, RZ, R2 ;  /* 0x000000ffff040224 */ /* 0x000fe200078e0002 */
[----:B------:R-:W-:-:S04]  /*0c30*/  @P0 MOV R2, R3 ;  /* 0x0000000300020202 */ /* 0x000fc80000000f00 */
[----:B------:R-:W-:Y:S01]  /*0c40*/  ISETP.GT.AND P2, PT, R2, R20, PT ;  /* 0x000000140200720c */ /* 0x000fe20003f44270 */
[----:B------:R-:W-:-:S12]  /*0c50*/  IMAD.MOV.U32 R27, RZ, RZ, R20 ;  /* 0x000000ffff1b7224 */ /* 0x000fd800078e0014 */
[----:B------:R0:W-:Y:S01]  /*0c60*/  @P2 STL [R1+0x8], R2 ;  /* 0x0000080201002387 */ /* 0x0001e20000100800 */
[----:B------:R-:W-:Y:S02]  /*0c70*/  @P2 IMAD.MOV.U32 R27, RZ, RZ, R2 ;  /* 0x000000ffff1b2224 */ /* 0x000fe400078e0002 */
[----:B0-----:R-:W-:-:S05]  /*0c80*/  @P2 IMAD.MOV.U32 R2, RZ, RZ, R20 ;  /* 0x000000ffff022224 */ /* 0x001fca00078e0014 */
[-C--:B------:R-:W-:Y:S02]  /*0c90*/  ISETP.GT.AND P3, PT, R2, R31.reuse, PT ;  /* 0x0000001f0200720c */ /* 0x080fe40003f64270 */
[----:B------:R-:W-:-:S11]  /*0ca0*/  MOV R19, R31 ;  /* 0x0000001f00137202 */ /* 0x000fd60000000f00 */
        /* <DEDUP_REMOVED lines=8> */
[----:B------:R-:W-:Y:S01]  /*0d30*/  ISETP.GT.AND P5, PT, R2, R25, PT ;  /* 0x000000190200720c */ /* 0x000fe20003fa4270 */
[----:B------:R-:W-:Y:S02]  /*0d40*/  IMAD.MOV.U32 R6, RZ, RZ, R3 ;  /* 0x000000ffff067224 */ /* 0x000fe400078e0003 */
[----:B------:R-:W-:-:S03]  /*0d50*/  IMAD.MOV.U32 R0, RZ, RZ, R25 ;  /* 0x000000ffff007224 */ /* 0x000fc600078e0019 */
[----:B------:R-:W-:Y:S01]  /*0d60*/  @P0 STL.64 [R1], R6 ;  /* 0x0000000601000387 */ /* 0x000fe20000100a00 */
[----:B--2---:R-:W-:-:S06]  /*0d70*/  ISETP.GT.AND P0, PT, R12, R22, PT ;  /* 0x000000160c00720c */ /* 0x004fcc0003f04270 */
[----:B------:R0:W-:Y:S01]  /*0d80*/  @P5 STL [R1+0x14], R2 ;  /* 0x0000140201005387 */ /* 0x0001e20000100800 */
[----:B------:R-:W-:Y:S01]  /*0d90*/  @P5 MOV R0, R2 ;  /* 0x0000000200005202 */ /* 0x000fe20000000f00 */
[----:B0-----:R-:W-:-:S05]  /*0da0*/  @P5 IMAD.MOV.U32 R2, RZ, RZ, R25 ;  /* 0x000000ffff025224 */ /* 0x001fca00078e0019 */
[----:B------:R-:W-:Y:S01]  /*0db0*/  ISETP.GT.AND P1, PT, R2, R26, PT ;  /* 0x0000001a0200720c */ /* 0x000fe20003f24270 */
[----:B------:R-:W-:Y:S01]  /*0dc0*/  IMAD.MOV.U32 R7, RZ, RZ, R22 ;  /* 0x000000ffff077224 */ /* 0x000fe200078e0016 */
[----:B------:R0:W-:Y:S01]  /*0dd0*/  @P0 STL [R1+0x28], R12 ;  /* 0x0000280c01000387 */ /* 0x0001e20000100800 */
[----:B------:R-:W-:Y:S02]  /*0de0*/  @P0 IMAD.MOV.U32 R7, RZ, RZ, R12 ;  /* 0x000000ffff070224 */ /* 0x000fe400078e000c */
[----:B------:R-:W-:Y:S01]  /*0df0*/  IMAD.MOV.U32 R16, RZ, RZ, R26 ;  /* 0x000000ffff107224 */ /* 0x000fe200078e001a */
[----:B------:R-:W-:Y:S01]  /*0e00*/  @P2 STL [R1], R20 ;  /* 0x0000001401002387 */ /* 0x000fe20000100800 */
[----:B0-----:R-:W-:-:S06]  /*0e10*/  @P0 IMAD.MOV.U32 R12, RZ, RZ, R22 ;  /* 0x000000ffff0c0224 */ /* 0x001fcc00078e0016 */
[----:B------:R0:W-:Y:S01]  /*0e20*/  @P1 STL [R1+0x18], R2 ;  /* 0x0000180201001387 */ /* 0x0001e20000100800 */
[----:B------:R-:W-:Y:S01]  /*0e30*/  @P1 IMAD.MOV.U32 R16, RZ, RZ, R2 ;  /* 0x000000ffff101224 */ /* 0x000fe200078e0002 */
[----:B------:R-:W-:Y:S02]  /*0e40*/  ISETP.GT.AND P2, PT, R12, R24, PT ;  /* 0x000000180c00720c */ /* 0x000fe40003f44270 */
[----:B------:R-:W-:Y:S01]  /*0e50*/  @P3 STL [R1], R31 ;  /* 0x0000001f01003387 */ /* 0x000fe20000100800 */
[----:B0-----:R-:W-:-:S04]  /*0e60*/  @P1 MOV R2, R26 ;  /* 0x0000001a00021202 */ /* 0x001fc80000000f00 */
[----:B------:R-:W-:Y:S01]  /*0e70*/  ISETP.GT.AND P3, PT, R2, R5, PT ;  /* 0x000000050200720c */ /* 0x000fe20003f64270 */
[----:B------:R-:W-:-:S05]  /*0e80*/  IMAD.MOV.U32 R6, RZ, RZ, R24 ;  /* 0x000000ffff067224 */ /* 0x000fca00078e0018 */
[----:B------:R0:W-:Y:S01]  /*0e90*/  @P2 STL [R1+0x2c], R12 ;  /* 0x00002c0c01002387 */ /* 0x0001e20000100800 */
[----:B------:R-:W-:Y:S02]  /*0ea0*/  @P2 MOV R6, R12 ;  /* 0x0000000c00062202 */ /* 0x000fe40000000f00 */
[----:B------:R-:W-:Y:S01]  /*0eb0*/  MOV R20, R5 ;  /* 0x0000000500147202 */ /* 0x000fe20000000f00 */
[----:B------:R-:W-:Y:S04]  /*0ec0*/  @P4 STL [R1], R28 ;  /* 0x0000001c01004387 */ /* 0x000fe80000100800 */
[----:B------:R-:W-:Y:S01]  /*0ed0*/  @P5 STL [R1], R25 ;  /* 0x0000001901005387 */ /* 0x000fe20000100800 */
[----:B0-----:R-:W-:-:S03]  /*0ee0*/  @P2 IMAD.MOV.U32 R12, RZ, RZ, R24 ;  /* 0x000000ffff0c2224 */ /* 0x001fc600078e0018 */
[----:B------:R0:W-:Y:S01]  /*0ef0*/  @P3 STL [R1+0x1c], R2 ;  /* 0x00001c0201003387 */ /* 0x0001e20000100800 */
[----:B------:R-:W-:-:S03]  /*0f00*/  @P3 IMAD.MOV.U32 R20, RZ, RZ, R2 ;  /* 0x000000ffff143224 */ /* 0x000fc600078e0002 */
[----:B------:R1:W-:Y:S04]  /*0f10*/  @P1 STL [R1], R26 ;  /* 0x0000001a01001387 */ /* 0x0003e80000100800 */
[----:B------:R-:W-:Y:S01]  /*0f20*/  @P3 STL [R1], R5 ;  /* 0x0000000501003387 */ /* 0x000fe20000100800 */
[----:B0-----:R-:W-:Y:S01]  /*0f30*/  @P3 IMAD.MOV.U32 R2, RZ, RZ, R5 ;  /* 0x000000ffff023224 */ /* 0x001fe200078e0005 */
[----:B---3--:R-:W-:-:S04]  /*0f40*/  ISETP.GT.AND P3, PT, R12, R11, PT ;  /* 0x0000000b0c00720c */ /* 0x008fc80003f64270 */
[----:B----4-:R-:W-:Y:S01]  /*0f50*/  ISETP.GT.AND P1, PT, R2, R14, PT ;  /* 0x0000000e0200720c */ /* 0x010fe20003f24270 */
[----:B-1----:R-:W-:Y:S02]  /*0f60*/  IMAD.MOV.U32 R26, RZ, RZ, R11 ;  /* 0x000000ffff1a7224 */ /* 0x002fe400078e000b */
[----:B------:R-:W-:-:S06]  /*0f70*/  IMAD.MOV.U32 R25, RZ, RZ, R14 ;  /* 0x000000ffff197224 */ /* 0x000fcc00078e000e */
[----:B------:R0:W-:Y:S01]  /*0f80*/  @P3 STL [R1+0x30], R12 ;  /* 0x0000300c01003387 */ /* 0x0001e20000100800 */
[----:B------:R-:W-:-:S03]  /*0f90*/  @P3 IMAD.MOV.U32 R26, RZ, RZ, R12 ;  /* 0x000000ffff1a3224 */ /* 0x000fc600078e000c */
[----:B------:R1:W-:Y:S01]  /*0fa0*/  @P1 STL [R1+0x20], R2 ;  /* 0x0000200201001387 */ /* 0x0003e20000100800 */
[----:B------:R-:W-:Y:S02]  /*0fb0*/  @P1 IMAD.MOV.U32 R25, RZ, RZ, R2 ;  /* 0x000000ffff191224 */ /* 0x000fe400078e0002 */
[----:B0-----:R-:W-:Y:S01]  /*0fc0*/  @P3 IMAD.MOV.U32 R12, RZ, RZ, R11 ;  /* 0x000000ffff0c3224 */ /* 0x001fe200078e000b */
[----:B------:R-:W-:Y:S01]  /*0fd0*/  @P1 STL [R1], R14 ;  /* 0x0000000e01001387 */ /* 0x000fe20000100800 */
[----:B-1----:R-:W-:-:S03]  /*0fe0*/  @P1 MOV R2, R14 ;  /* 0x0000000e00021202 */ /* 0x002fc60000000f00 */
[----:B------:R-:W-:Y:S02]  /*0ff0*/  ISETP.GT.AND P4, PT, R12, R30, PT ;  /* 0x0000001e0c00720c */ /* 0x000fe40003f84270 */
[-C--:B------:R-:W-:Y:S02]  /*1000*/  ISETP.GT.AND P1, PT, R4, R2.reuse, PT ;  /* 0x000000020400720c */ /* 0x080fe40003f24270 */
[----:B------:R-:W-:Y:S02]  /*1010*/  MOV R5, R2 ;  /* 0x0000000200057202 */ /* 0x000fe40000000f00 */
[----:B------:R-:W-:Y:S01]  /*1020*/  MOV R28, R30 ;  /* 0x0000001e001c7202 */ /* 0x000fe20000000f00 */
[----:B------:R-:W-:-:S06]  /*1030*/  IMAD.MOV.U32 R32, RZ, RZ, R2 ;  /* 0x000000ffff207224 */ /* 0x000fcc00078e0002 */
[----:B------:R0:W-:Y:S01]  /*1040*/  @P4 STL [R1+0x34], R12 ;  /* 0x0000340c01004387 */ /* 0x0001e20000100800 */
[----:B------:R-:W-:Y:S02]  /*1050*/  @P4 IMAD.MOV.U32 R28, RZ, RZ, R12 ;  /* 0x000000ffff1c4224 */ /* 0x000fe400078e000c */
[----:B------:R-:W-:Y:S01]  /*1060*/  @P1 IMAD.MOV.U32 R32, RZ, RZ, R4 ;  /* 0x000000ffff201224 */ /* 0x000fe200078e0004 */
[----:B------:R1:W-:Y:S01]  /*1070*/  @P1 STL.64 [R1], R4 ;  /* 0x0000000401001387 */ /* 0x0003e20000100a00 */
[----:B0-----:R-:W-:Y:S02]  /*1080*/  @P4 IMAD.MOV.U32 R12, RZ, RZ, R30 ;  /* 0x000000ffff0c4224 */ /* 0x001fe400078e001e */
[----:B-1----:R-:W-:-:S03]  /*1090*/  @P1 IMAD.MOV.U32 R4, RZ, RZ, R2 ;  /* 0x000000ffff041224 */ /* 0x002fc600078e0002 */
[----:B------:R-:W-:Y:S01]  /*10a0*/  ISETP.GT.AND P1, PT, R12, R10, PT ;  /* 0x0000000a0c00720c */ /* 0x000fe20003f24270 */
[--C-:B------:R-:W-:Y:S01]  /*10b0*/  IMAD.MOV.U32 R14, RZ, RZ, R10.reuse ;  /* 0x000000ffff0e7224 */ /* 0x100fe200078e000a */
[----:B------:R-:W-:Y:S11]  /*10c0*/  @P0 STL [R1+0x24], R22 ;  /* 0x0000241601000387 */ /* 0x000ff60000100800 */
[----:B------:R0:W-:Y:S01]  /*10d0*/  @P1 STL [R1+0x38], R12 ;  /* 0x0000380c01001387 */ /* 0x0001e20000100800 */
[----:B------:R-:W-:Y:S01]  /*10e0*/  @P1 MOV R14, R12 ;  /* 0x0000000c000e1202 */ /* 0x000fe20000000f00 */
[----:B0-----:R-:W-:-:S05]  /*10f0*/  @P1 IMAD.MOV.U32 R12, RZ, RZ, R10 ;  /* 0x000000ffff0c1224 */ /* 0x001fca00078e000a */
[----:B------:R-:W-:Y:S01]  /*1100*/  ISETP.GT.AND P0, PT, R12, R13, PT ;  /* 0x0000000d0c00720c */ /* 0x000fe20003f04270 */
[----:B------:R-:W-:-:S12]  /*1110*/  IMAD.MOV.U32 R18, RZ, RZ, R13 ;  /* 0x000000ffff127224 */ /* 0x000fd800078e000d */
[----:B------:R0:W-:Y:S01]  /*1120*/  @P0 STL [R1+0x3c], R12 ;  /* 0x00003c0c01000387 */ /* 0x0001e20000100800 */
[----:B------:R-:W-:Y:S01]  /*1130*/  @P0 IMAD.MOV.U32 R18, RZ, RZ, R12 ;  /* 0x000000ffff120224 */ /* 0x000fe200078e000c */
[----:B0-----:R-:W-:-:S04]  /*1140*/  @P0 MOV R12, R13 ;  /* 0x0000000d000c0202 */ /* 0x001fc80000000f00 */
[----:B------:R-:W-:Y:S01]  /*1150*/  ISETP.GT.AND P5, PT, R12, R21, PT ;  /* 0x000000150c00720c */ /* 0x000fe20003fa4270 */
[----:B------:R-:W-:Y:S01]  /*1160*/  IMAD.MOV.U32 R22, RZ, RZ, R21 ;  /* 0x000000ffff167224 */ /* 0x000fe200078e0015 */
[----:B------:R-:W-:Y:S04]  /*1170*/  @P2 STL [R1+0x24], R24 ;  /* 0x0000241801002387 */ /* 0x000fe80000100800 */
[----:B------:R0:W-:Y:S07]  /*1180*/  @P3 STL [R1+0x24], R11 ;  /* 0x0000240b01003387 */ /* 0x0001ee0000100800 */
[----:B------:R1:W-:Y:S01]  /*1190*/  @P5 STL [R1+0x40], R12 ;  /* 0x0000400c01005387 */ /* 0x0003e20000100800 */
[----:B------:R-:W-:-:S03]  /*11a0*/  @P5 IMAD.MOV.U32 R22, RZ, RZ, R12 ;  /* 0x000000ffff165224 */ /* 0x000fc600078e000c */
[----:B0-----:R-:W2:Y:S01]  /*11b0*/  LDL R11, [R1+0x54] ;  /* 0x00005400010b7983 */ /* 0x001ea20000100800 */
[----:B-1----:R-:W-:-:S05]  /*11c0*/  @P5 IMAD.MOV.U32 R12, RZ, RZ, R21 ;  /* 0x000000ffff0c5224 */ /* 0x002fca00078e0015 */
[-C--:B------:R-:W-:Y:S01]  /*11d0*/  ISETP.GT.AND P3, PT, R12, R29.reuse, PT ;  /* 0x0000001d0c00720c */ /* 0x080fe20003f64270 */
[----:B------:R-:W-:Y:S01]  /*11e0*/  @P4 STL [R1+0x24], R30 ;  /* 0x0000241e01004387 */ /* 0x000fe20000100800 */
[----:B------:R-:W-:-:S03]  /*11f0*/  MOV R24, R29 ;  /* 0x0000001d00187202 */ /* 0x000fc60000000f00 */
[----:B------:R-:W-:Y:S04]  /*1200*/  @P1 STL [R1+0x24], R10 ;  /* 0x0000240a01001387 */ /* 0x000fe80000100800 */
[----:B------:R-:W-:Y:S04]  /*1210*/  @P0 STL [R1+0x24], R13 ;  /* 0x0000240d01000387 */ /* 0x000fe80000100800 */
[----:B------:R0:W-:Y:S01]  /*1220*/  @P3 STL [R1+0x44], R12 ;  /* 0x0000440c01003387 */ /* 0x0001e20000100800 */
[----:B------:R-:W-:-:S03]  /*1230*/  @P3 IMAD.MOV.U32 R24, RZ, RZ, R12 ;  /* 0x000000ffff183224 */ /* 0x000fc600078e000c */
[----:B------:R1:W-:Y:S01]  /*1240*/  @P5 STL [R1+0x24], R21 ;  /* 0x0000241501005387 */ /* 0x0003e20000100800 */
[----:B0-----:R-:W-:-:S03]  /*1250*/  @P3 IMAD.MOV.U32 R12, RZ, RZ, R29 ;  /* 0x000000ffff0c3224 */ /* 0x001fc600078e001d */
[----:B-1----:R-:W3:Y:S02]  /*1260*/  LDL R21, [R1+0x58] ;  /* 0x0000580001157983 */ /* 0x002ee40000100800 */
[----:B------:R-:W-:Y:S02]  /*1270*/  ISETP.GT.AND P2, PT, R7, R12, PT ;  /* 0x0000000c0700720c */ /* 0x000fe40003f44270 */
[----:B------:R-:W-:Y:S01]  /*1280*/  ISETP.GT.AND P0, PT, R8, R9, PT ;  /* 0x000000090800720c */ /* 0x000fe20003f04270 */
[----:B------:R-:W-:Y:S02]  /*1290*/  IMAD.MOV.U32 R2, RZ, RZ, R9 ;  /* 0x000000ffff027224 */ /* 0x000fe400078e0009 */
[----:B------:R-:W-:Y:S01]  /*12a0*/  IMAD.MOV.U32 R3, RZ, RZ, R8 ;  /* 0x000000ffff037224 */ /* 0x000fe200078e0008 */
[----:B------:R-:W-:Y:S01]  /*12b0*/  @P3 STL [R1+0x24], R29 ;  /* 0x0000241d01003387 */ /* 0x000fe20000100800 */
[----:B------:R-:W-:-:S06]  /*12c0*/  IMAD.MOV.U32 R5, RZ, RZ, R12 ;  /* 0x000000ffff057224 */ /* 0x000fcc00078e000c */
[----:B------:R0:W-:Y:S01]  /*12d0*/  @P2 STL [R1+0x24], R7 ;  /* 0x0000240701002387 */ /* 0x0001e20000100800 */
[----:B------:R-:W-:-:S03]  /*12e0*/  @P2 MOV R5, R7 ;  /* 0x0000000700052202 */ /* 0x000fc60000000f00 */
[----:B------:R1:W-:Y:S01]  /*12f0*/  @P0 STL.64 [R1+0x48], R2 ;  /* 0x0000480201000387 */ /* 0x0003e20000100a00 */
[----:B------:R-:W-:-:S03]  /*1300*/  IMAD.MOV.U32 R10, RZ, RZ, R6 ;  /* 0x000000ffff0a7224 */ /* 0x000fc600078e0006 */
[----:B------:R-:W-:Y:S01]  /*1310*/  @P2 STL [R1+0x28], R12 ;  /* 0x0000280c01002387 */ /* 0x000fe20000100800 */
[----:B0-----:R-:W-:-:S03]  /*1320*/  @P2 IMAD.MOV.U32 R7, RZ, RZ, R12 ;  /* 0x000000ffff072224 */ /* 0x001fc600078e000c */
[----:B------:R-:W4:Y:S04]  /*1330*/  LDL R29, [R1+0x68] ;  /* 0x00006800011d7983 */ /* 0x000f280000100800 */
[----:B-1----:R-:W5:Y:S01]  /*1340*/  LDL R3, [R1+0x5c] ;  /* 0x00005c0001037983 */ /* 0x002f620000100800 */
[----:B------:R-:W-:-:S13]  /*1350*/  ISETP.GT.AND P3, PT, R7, R6, PT ;  /* 0x000000060700720c */ /* 0x000fda0003f64270 */
[----:B------:R0:W-:Y:S01]  /*1360*/  @P3 STL.64 [R1+0x28], R6 ;  /* 0x0000280601003387 */ /* 0x0001e20000100a00 */
[----:B------:R-:W-:Y:S01]  /*1370*/  @P3 MOV R10, R7 ;  /* 0x00000007000a3202 */ /* 0x000fe20000000f00 */
[----:B0-----:R-:W-:Y:S02]  /*1380*/  @P3 IMAD.MOV.U32 R7, RZ, RZ, R6 ;  /* 0x000000ffff073224 */ /* 0x001fe400078e0006 */
[----:B------:R-:W4:Y:S01]  /*1390*/  LDL R6, [R1+0x60] ;  /* 0x0000600001067983 */ /* 0x000f220000100800 */
[----:B------:R-:W-:Y:S02]  /*13a0*/  IMAD.MOV.U32 R2, RZ, RZ, R9 ;  /* 0x000000ffff027224 */ /* 0x000fe400078e0009 */
[----:B------:R-:W-:Y:S01]  /*13b0*/  @P0 IMAD.MOV.U32 R2, RZ, RZ, R8 ;  /* 0x000000ffff020224 */ /* 0x000fe200078e0008 */
[----:B------:R-:W-:Y:S02]  /*13c0*/  @P0 MOV R8, R9 ;  /* 0x0000000900080202 */ /* 0x000fe40000000f00 */
[----:B------:R-:W4:Y:S01]  /*13d0*/  LDL R9, [R1+0x64] ;  /* 0x0000640001097983 */ /* 0x000f220000100800 */
[----:B------:R-:W-:-:S02]  /*13e0*/  ISETP.GT.AND P1, PT, R4, R27, PT ;  /* 0x0000001b0400720c */ /* 0x000fc40003f24270 */
[----:B------:R-:W-:Y:S02]  /*13f0*/  ISETP.GT.AND P0, PT, R8, R15, PT ;  /* 0x0000000f0800720c */ /* 0x000fe40003f04270 */
[----:B------:R-:W-:-:S09]  /*1400*/  MOV R13, R27 ;  /* 0x0000001b000d7202 */ /* 0x000fd20000000f00 */
[----:B------:R0:W-:Y:S01]  /*1410*/  @P1 STL [R1+0x8], R4 ;  /* 0x0000080401001387 */ /* 0x0001e20000100800 */
[----:B------:R-:W-:-:S03]  /*1420*/  @P1 IMAD.MOV.U32 R13, RZ, RZ, R4 ;  /* 0x000000ffff0d1224 */ /* 0x000fc600078e0004 */
[----:B------:R1:W-:Y:S04]  /*1430*/  @P1 STL [R1+0x4], R27 ;  /* 0x0000041b01001387 */ /* 0x0003e80000100800 */
[----:B------:R1:W-:Y:S01]  /*1440*/  @P0 STL [R1+0x50], R8 ;  /* 0x0000500801000387 */ /* 0x0003e20000100800 */
[----:B0-----:R-:W-:Y:S02]  /*1450*/  @P1 IMAD.MOV.U32 R4, RZ, RZ, R27 ;  /* 0x000000ffff041224 */ /* 0x001fe400078e001b */
[--C-:B-1----:R-:W-:Y:S01]  /*1460*/  IMAD.MOV.U32 R27, RZ, RZ, R15.reuse ;  /* 0x000000ffff1b7224 */ /* 0x102fe200078e000f */
[----:B------:R-:W-:Y:S01]  /*1470*/  @P0 MOV R27, R8 ;  /* 0x00000008001b0202 */ /* 0x000fe20000000f00 */
[----:B------:R-:W-:Y:S01]  /*1480*/  @P0 IMAD.MOV.U32 R8, RZ, RZ, R15 ;  /* 0x000000ffff080224 */ /* 0x000fe200078e000f */
[----:B------:R-:W-:Y:S01]  /*1490*/  ISETP.GT.AND P2, PT, R4, R19, PT ;  /* 0x000000130400720c */ /* 0x000fe20003f44270 */
[----:B------:R-:W-:Y:S01]  /*14a0*/  @P0 STL [R1+0x48], R15 ;  /* 0x0000480f01000387 */ /* 0x000fe20000100800 */
[----:B------:R-:W-:-:S11]  /*14b0*/  IMAD.MOV.U32 R12, RZ, RZ, R19 ;  /* 0x000000ffff0c7224 */ /* 0x000fd600078e0013 */
[----:B------:R0:W-:Y:S01]  /*14c0*/  @P2 STL [R1+0xc], R4 ;  /* 0x00000c0401002387 */ /* 0x0001e20000100800 */
[----:B------:R-:W-:-:S03]  /*14d0*/  @P2 IMAD.MOV.U32 R12, RZ, RZ, R4 ;  /* 0x000000ffff0c2224 */ /* 0x000fc600078e0004 */
[----:B------:R-:W-:Y:S01]  /*14e0*/  @P2 STL [R1+0x4], R19 ;  /* 0x0000041301002387 */ /* 0x000fe20000100800 */
[----:B0-----:R-:W-:Y:S01]  /*14f0*/  @P2 IMAD.MOV.U32 R4, RZ, RZ, R19 ;  /* 0x000000ffff042224 */ /* 0x001fe200078e0013 */
[-C--:B------:R-:W-:Y:S02]  /*1500*/  ISETP.GT.AND P3, PT, R7, R26.reuse, PT ;  /* 0x0000001a0700720c */ /* 0x080fe40003f64270 */
[----:B------:R-:W-:-:S11]  /*1510*/  MOV R31, R26 ;  /* 0x0000001a001f7202 */ /* 0x000fd60000000f00 */
[----:B------:R0:W-:Y:S01]  /*1520*/  @P3 STL [R1+0x30], R7 ;  /* 0x0000300701003387 */ /* 0x0001e20000100800 */
[----:B------:R-:W-:-:S03]  /*1530*/  @P3 IMAD.MOV.U32 R31, RZ, RZ, R7 ;  /* 0x000000ffff1f3224 */ /* 0x000fc600078e0007 */
[----:B------:R-:W-:Y:S01]  /*1540*/  @P3 STL [R1+0x28], R26 ;  /* 0x0000281a01003387 */ /* 0x000fe20000100800 */
[----:B0-----:R-:W-:Y:S01]  /*1550*/  @P3 IMAD.MOV.U32 R7, RZ, RZ, R26 ;  /* 0x000000ffff073224 */ /* 0x001fe200078e001a */
[----:B--2---:R-:W-:Y:S01]  /*1560*/  ISETP.GT.AND P0, PT, R8, R11, PT ;  /* 0x0000000b0800720c */ /* 0x004fe20003f04270 */
[----:B------:R-:W-:-:S12]  /*1570*/  IMAD.MOV.U32 R19, RZ, RZ, R11 ;  /* 0x000000ffff137224 */ /* 0x000fd800078e000b */
[----:B------:R0:W-:Y:S01]  /*1580*/  @P0 STL [R1+0x54], R8 ;  /* 0x0000540801000387 */ /* 0x0001e20000100800 */
[----:B------:R-:W-:-:S03]  /*1590*/  @P0 IMAD.MOV.U32 R19, RZ, RZ, R8 ;  /* 0x000000ffff130224 */ /* 0x000fc600078e0008 */
[----:B------:R-:W-:Y:S01]  /*15a0*/  @P0 STL [R1+0x48], R11 ;  /* 0x0000480b01000387 */ /* 0x000fe20000100800 */
[----:B0-----:R-:W-:-:S04]  /*15b0*/  @P0 MOV R8, R11 ;  /* 0x0000000b00080202 */ /* 0x001fc80000000f00 */
[----:B---3--:R-:W-:Y:S01]  /*15c0*/  ISETP.GT.AND P0, PT, R8, R21, PT ;  /* 0x000000150800720c */ /* 0x008fe20003f04270 */
[----:B------:R-:W-:-:S12]  /*15d0*/  IMAD.MOV.U32 R33, RZ, RZ, R21 ;  /* 0x000000ffff217224 */ /* 0x000fd800078e0015 */
[----:B------:R0:W-:Y:S01]  /*15e0*/  @P0 STL [R1+0x58], R8 ;  /* 0x0000580801000387 */ /* 0x0001e20000100800 */
[----:B------:R-:W-:-:S03]  /*15f0*/  @P0 IMAD.MOV.U32 R33, RZ, RZ, R8 ;  /* 0x000000ffff210224 */ /* 0x000fc600078e0008 */
[----:B------:R-:W-:Y:S01]  /*1600*/  @P0 STL [R1+0x48], R21 ;  /* 0x0000481501000387 */ /* 0x000fe20000100800 */
[----:B0-----:R-:W-:-:S05]  /*1610*/  @P0 IMAD.MOV.U32 R8, RZ, RZ, R21 ;  /* 0x000000ffff080224 */ /* 0x001fca00078e0015 */
[-C--:B-----5:R-:W-:Y:S02]  /*1620*/  ISETP.GT.AND P0, PT, R8, R3.reuse, PT ;  /* 0x000000030800720c */ /* 0x0a0fe40003f04270 */
[----:B------:R-:W-:-:S11]  /*1630*/  MOV R15, R3 ;  /* 0x00000003000f7202 */ /* 0x000fd60000000f00 */
[----:B------:R0:W-:Y:S01]  /*1640*/  @P0 STL [R1+0x5c], R8 ;  /* 0x00005c0801000387 */ /* 0x0001e20000100800 */
[----:B------:R-:W-:-:S03]  /*1650*/  @P0 IMAD.MOV.U32 R15, RZ, RZ, R8 ;  /* 0x000000ffff0f0224 */ /* 0x000fc600078e0008 */
[----:B------:R-:W-:Y:S01]  /*1660*/  @P0 STL [R1+0x48], R3 ;  /* 0x0000480301000387 */ /* 0x000fe20000100800 */
[----:B0-----:R-:W-:-:S05]  /*1670*/  @P0 IMAD.MOV.U32 R8, RZ, RZ, R3 ;  /* 0x000000ffff080224 */ /* 0x001fca00078e0003 */
[----:B----4-:R-:W-:Y:S01]  /*1680*/  ISETP.GT.AND P0, PT, R8, R6, PT ;  /* 0x000000060800720c */ /* 0x010fe20003f04270 */
[----:B------:R-:W-:-:S12]  /*1690*/  IMAD.MOV.U32 R26, RZ, RZ, R6 ;  /* 0x000000ffff1a7224 */ /* 0x000fd800078e0006 */
[----:B------:R0:W-:Y:S01]  /*16a0*/  @P0 STL [R1+0x60], R8 ;  /* 0x0000600801000387 */ /* 0x0001e20000100800 */
[----:B------:R-:W-:-:S03]  /*16b0*/  @P0 MOV R26, R8 ;  /* 0x00000008001a0202 */ /* 0x000fc60000000f00 */
[----:B------:R-:W-:Y:S01]  /*16c0*/  @P0 STL [R1+0x48], R6 ;  /* 0x0000480601000387 */ /* 0x000fe20000100800 */
[----:B0-----:R-:W-:-:S05]  /*16d0*/  @P0 IMAD.MOV.U32 R8, RZ, RZ, R6 ;  /* 0x000000ffff080224 */ /* 0x001fca00078e0006 */
[----:B------:R-:W-:Y:S01]  /*16e0*/  ISETP.GT.AND P0, PT, R8, R9, PT ;  /* 0x000000090800720c */ /* 0x000fe20003f04270 */
[----:B------:R-:W-:-:S12]  /*16f0*/  IMAD.MOV.U32 R21, RZ, RZ, R9 ;  /* 0x000000ffff157224 */ /* 0x000fd800078e0009 */
[----:B------:R0:W-:Y:S01]  /*1700*/  @P0 STL [R1+0x64], R8 ;  /* 0x0000640801000387 */ /* 0x0001e20000100800 */
[----:B------:R-:W-:-:S03]  /*1710*/  @P0 IMAD.MOV.U32 R21, RZ, RZ, R8 ;  /* 0x000000ffff150224 */ /* 0x000fc600078e0008 */
[----:B------:R-:W-:Y:S01]  /*1720*/  @P0 STL [R1+0x48], R9 ;  /* 0x0000480901000387 */ /* 0x000fe20000100800 */
[----:B0-----:R-:W-:-:S04]  /*1730*/  @P0 MOV R8, R9 ;  /* 0x0000000900080202 */ /* 0x001fc80000000f00 */
[----:B------:R-:W-:Y:S01]  /*1740*/  ISETP.GT.AND P0, PT, R8, R29, PT ;  /* 0x0000001d0800720c */ /* 0x000fe20003f04270 */
[----:B------:R-:W-:-:S12]  /*1750*/  IMAD.MOV.U32 R11, RZ, RZ, R29 ;  /* 0x000000ffff0b7224 */ /* 0x000fd800078e001d */
[----:B------:R0:W-:Y:S01]  /*1760*/  @P0 STL [R1+0x68], R8 ;  /* 0x0000680801000387 */ /* 0x0001e20000100800 */
[----:B------:R-:W-:-:S03]  /*1770*/  @P0 IMAD.MOV.U32 R11, RZ, RZ, R8 ;  /* 0x000000ffff0b0224 */ /* 0x000fc600078e0008 */
[----:B------:R-:W-:Y:S01]  /*1780*/  @P0 STL [R1+0x48], R29 ;  /* 0x0000481d01000387 */ /* 0x000fe20000100800 */
[----:B0-----:R-:W-:-:S05]  /*1790*/  @P0 IMAD.MOV.U32 R8, RZ, RZ, R29 ;  /* 0x000000ffff080224 */ /* 0x001fca00078e001d */
[-C--:B------:R-:W-:Y:S02]  /*17a0*/  ISETP.GT.AND P0, PT, R2, R8.reuse, PT ;  /* 0x000000080200720c */ /* 0x080fe40003f04270 */
[----:B------:R-:W-:Y:S01]  /*17b0*/  MOV R3, R8 ;  /* 0x0000000800037202 */ /* 0x000fe20000000f00 */
[----:B------:R-:W-:-:S10]  /*17c0*/  IMAD.MOV.U32 R6, RZ, RZ, R8 ;  /* 0x000000ffff067224 */ /* 0x000fd400078e0008 */
[----:B------:R0:W-:Y:S01]  /*17d0*/  @P0 STL.64 [R1+0x48], R2 ;  /* 0x0000480201000387 */ /* 0x0001e20000100a00 */
[----:B------:R-:W-:Y:S02]  /*17e0*/  @P0 IMAD.MOV.U32 R6, RZ, RZ, R2 ;  /* 0x000000ffff060224 */ /* 0x000fe400078e0002 */
[----:B0-----:R-:W-:-:S05]  /*17f0*/  @P0 IMAD.MOV.U32 R2, RZ, RZ, R8 ;  /* 0x000000ffff020224 */ /* 0x001fca00078e0008 */
[-C--:B------:R-:W-:Y:S02]  /*1800*/  ISETP.GT.AND P0, PT, R2, R27.reuse, PT ;  /* 0x0000001b0200720c */ /* 0x080fe40003f04270 */
[----:B------:R-:W-:-:S11]  /*1810*/  MOV R9, R27 ;  /* 0x0000001b00097202 */ /* 0x000fd60000000f00 */
[----:B------:R0:W-:Y:S01]  /*1820*/  @P0 STL [R1+0x50], R2 ;  /* 0x0000500201000387 */ /* 0x0001e20000100800 */
[----:B------:R-:W-:-:S03]  /*1830*/  @P0 IMAD.MOV.U32 R9, RZ, RZ, R2 ;  /* 0x000000ffff090224 */ /* 0x000fc600078e0002 */
[----:B------:R-:W-:Y:S01]  /*1840*/  @P0 STL [R1+0x4c], R27 ;  /* 0x00004c1b01000387 */ /* 0x000fe20000100800 */
[----:B0-----:R-:W-:-:S05]  /*1850*/  @P0 IMAD.MOV.U32 R2, RZ, RZ, R27 ;  /* 0x000000ffff020224 */ /* 0x001fca00078e001b */
[----:B------:R-:W-:Y:S01]  /*1860*/  ISETP.GT.AND P0, PT, R2, R19, PT ;  /* 0x000000130200720c */ /* 0x000fe20003f04270 */
[----:B------:R-:W-:-:S12]  /*1870*/  IMAD.MOV.U32 R8, RZ, RZ, R19 ;  /* 0x000000ffff087224 */ /* 0x000fd800078e0013 */
[----:B------:R0:W-:Y:S01]  /*1880*/  @P0 STL [R1+0x54], R2 ;  /* 0x0000540201000387 */ /* 0x0001e20000100800 */
[----:B------:R-:W-:-:S03]  /*1890*/  @P0 MOV R8, R2 ;  /* 0x0000000200080202 */ /* 0x000fc60000000f00 */
[----:B------:R-:W-:Y:S01]  /*18a0*/  @P0 STL [R1+0x4c], R19 ;  /* 0x00004c1301000387 */ /* 0x000fe20000100800 */
[----:B0-----:R-:W-:Y:S01]  /*18b0*/  @P0 IMAD.MOV.U32 R2, RZ, RZ, R19 ;  /* 0x000000ffff020224 */ /* 0x001fe200078e0013 */
[----:B------:R-:W-:Y:S01]  /*18c0*/  ISETP.GT.AND P0, PT, R4, R17, PT ;  /* 0x000000110400720c */ /* 0x000fe20003f04270 */
[----:B------:R-:W-:-:S12]  /*18d0*/  IMAD.MOV.U32 R30, RZ, RZ, R17 ;  /* 0x000000ffff1e7224 */ /* 0x000fd800078e0011 */
[----:B------:R0:W-:Y:S01]  /*18e0*/  @P0 STL [R1+0x10], R4 ;  /* 0x0000100401000387 */ /* 0x0001e20000100800 */
[----:B------:R-:W-:-:S03]  /*18f0*/  @P0 IMAD.MOV.U32 R30, RZ, RZ, R4 ;  /* 0x000000ffff1e0224 */ /* 0x000fc600078e0004 */
[----:B------:R-:W-:Y:S01]  /*1900*/  @P0 STL [R1+0x4], R17 ;  /* 0x0000041101000387 */ /* 0x000fe20000100800 */
[----:B0-----:R-:W-:Y:S02]  /*1910*/  @P0 MOV R4, R17 ;  /* 0x0000001100040202 */ /* 0x001fe40000000f00 */
[----:B------:R-:W-:Y:S01]  /*1920*/  ISETP.GT.AND P0, PT, R7, R28, PT ;  /* 0x0000001c0700720c */ /* 0x000fe20003f04270 */
[----:B------:R-:W-:-:S12]  /*1930*/  IMAD.MOV.U32 R29, RZ, RZ, R28 ;  /* 0x000000ffff1d7224 */ /* 0x000fd800078e001c */
        /* <DEDUP_REMOVED lines=84> */
[----:B------:R0:W-:Y:S01]  /*1e80*/  @P0 STL [R1], R13 ;  /* 0x0000000d01000387 */ /* 0x0001e20000100800 */
        /* <DEDUP_REMOVED lines=16> */
[----:B------:R-:W-:Y:S01]  /*1f90*/  MOV R5, R4 ;  /* 0x0000000400057202 */ /* 0x000fe20000000f00 */
[----:B------:R-:W-:-:S10]  /*1fa0*/  IMAD.MOV.U32 R11, RZ, RZ, R7 ;  /* 0x000000ffff0b7224 */ /* 0x000fd400078e0007 */
[----:B------:R0:W-:Y:S01]  /*1fb0*/  @P0 STL [R1+0x4], R13 ;  /* 0x0000040d01000387 */ /* 0x0001e20000100800 */
[----:B------:R-:W-:-:S03]  /*1fc0*/  @P0 IMAD.MOV.U32 R5, RZ, RZ, R13 ;  /* 0x000000ffff050224 */ /* 0x000fc600078e000d */
[----:B------:R-:W-:Y:S01]  /*1fd0*/  @P0 STL [R1+0x8], R4 ;  /* 0x0000080401000387 */ /* 0x000fe20000100800 */
[----:B0-----:R-:W-:Y:S01]  /*1fe0*/  @P0 IMAD.MOV.U32 R13, RZ, RZ, R4 ;  /* 0x000000ffff0d0224 */ /* 0x001fe200078e0004 */
[-C--:B------:R-:W-:Y:S02]  /*1ff0*/  ISETP.GT.AND P0, PT, R10, R7.reuse, PT ;  /* 0x000000070a00720c */ /* 0x080fe40003f04270 */
[----:B------:R-:W-:-:S11]  /*2000*/  MOV R34, R7 ;  /* 0x0000000700227202 */ /* 0x000fd60000000f00 */
[----:B------:R0:W-:Y:S01]  /*2010*/  @P0 STL.64 [R1+0x28], R10 ;  /* 0x0000280a01000387 */ /* 0x0001e20000100a00 */
[----:B------:R-:W-:Y:S02]  /*2020*/  @P0 IMAD.MOV.U32 R34, RZ, RZ, R10 ;  /* 0x000000ffff220224 */ /* 0x000fe400078e000a */
        /* <DEDUP_REMOVED lines=9> */
[----:B------:R0:W-:Y:S01]  /*20c0*/  @P0 STL.64 [R1+0x8], R12 ;  /* 0x0000080c01000387 */ /* 0x0001e20000100a00 */
[----:B------:R-:W-:Y:S01]  /*20d0*/  @P0 IMAD.MOV.U32 R4, RZ, RZ, R13 ;  /* 0x000000ffff040224 */ /* 0x000fe200078e000d */
        /* <DEDUP_REMOVED lines=104> */
[----:B------:R0:W-:Y:S01]  /*2760*/  @P0 STL [R1], R4 ;  /* 0x0000000401000387 */ /* 0x0001e20000100800 */
        /* <DEDUP_REMOVED lines=35> */
[----:B------:R0:W-:Y:S02]  /*29a0*/  @P0 STL.64 [R1+0x8], R4 ;  /* 0x0000080401000387 */ /* 0x0001e40000100a00 */
[----:B0-----:R-:W-:Y:S02]  /*29b0*/  IMAD.MOV.U32 R5, RZ, RZ, R13 ;  /* 0x000000ffff057224 */ /* 0x001fe400078e000d */
[----:B------:R-:W-:Y:S01]  /*29c0*/  @P0 IMAD.MOV.U32 R5, RZ, RZ, R4 ;  /* 0x000000ffff050224 */ /* 0x000fe200078e0004 */
[----:B------:R-:W-:Y:S02]  /*29d0*/  @P0 MOV R4, R13 ;  /* 0x0000000d00040202 */ /* 0x000fe40000000f00 */
[----:B------:R-:W-:Y:S01]  /*29e0*/  ISETP.GT.AND P0, PT, R3, R10, PT ;  /* 0x0000000a0300720c */ /* 0x000fe20003f04270 */
[----:B------:R-:W-:Y:S02]  /*29f0*/  IMAD.MOV.U32 R31, RZ, RZ, R10 ;  /* 0x000000ffff1f7224 */ /* 0x000fe400078e000a */
[----:B------:R-:W-:-:S10]  /*2a00*/  IMAD.MOV.U32 R7, RZ, RZ, R9 ;  /* 0x000000ffff077224 */ /* 0x000fd400078e0009 */
[----:B------:R0:W-:Y:S01]  /*2a10*/  @P0 STL [R1+0x2c], R3 ;  /* 0x00002c0301000387 */ /* 0x0001e20000100800 */
[----:B------:R-:W-:-:S03]  /*2a20*/  @P0 IMAD.MOV.U32 R31, RZ, RZ, R3 ;  /* 0x000000ffff1f0224 */ /* 0x000fc600078e0003 */
[----:B------:R-:W-:Y:S01]  /*2a30*/  @P0 STL [R1+0x30], R10 ;  /* 0x0000300a01000387 */ /* 0x000fe20000100800 */
[----:B0-----:R-:W-:Y:S02]  /*2a40*/  @P0 MOV R3, R10 ;  /* 0x0000000a00030202 */ /* 0x001fe40000000f00 */
[----:B------:R-:W-:Y:S01]  /*2a50*/  ISETP.GT.AND P0, PT, R6, R9, PT ;  /* 0x000000090600720c */ /* 0x000fe20003f04270 */
[----:B------:R-:W-:-:S12]  /*2a60*/  IMAD.MOV.U32 R34, RZ, RZ, R9 ;  /* 0x000000ffff227224 */ /* 0x000fd800078e0009 */
[----:B------:R0:W-:Y:S01]  /*2a70*/  @P0 STL.64 [R1+0x50], R6 ;  /* 0x0000500601000387 */ /* 0x0001e20000100a00 */
[----:B------:R-:W-:Y:S01]  /*2a80*/  @P0 MOV R34, R6 ;  /* 0x0000000600220202 */ /* 0x000fe20000000f00 */
        /* <DEDUP_REMOVED lines=28> */
[----:B------:R1:W-:Y:S01]  /*2c50*/  @P0 STL [R1+0x30], R12 ;  /* 0x0000300c01000387 */ /* 0x0003e20000100800 */
[----:B0-----:R-:W-:Y:S01]  /*2c60*/  @P0 IMAD.MOV.U32 R3, RZ, RZ, R12 ;  /* 0x000000ffff030224 */ /* 0x001fe200078e000c */
[----:B------:R-:W-:Y:S01]  /*2c70*/  ISETP.GT.AND P0, PT, R6, R29, PT ;  /* 0x0000001d0600720c */ /* 0x000fe20003f04270 */
[----:B-1----:R-:W-:-:S12]  /*2c80*/  IMAD.MOV.U32 R12, RZ, RZ, R29 ;  /* 0x000000ffff0c7224 */ /* 0x002fd800078e001d */
        /* <DEDUP_REMOVED lines=113> */
[----:B------:R-:W-:Y:S02]  /*33a0*/  IMAD.MOV.U32 R27, RZ, RZ, R4 ;  /* 0x000000ffff1b7224 */ /* 0x000fe400078e0004 */
[----:B------:R-:W-:-:S10]  /*33b0*/  IMAD.MOV.U32 R9, RZ, RZ, R3 ;  /* 0x000000ffff097224 */ /* 0x000fd400078e0003 */
[----:B------:R0:W-:Y:S01]  /*33c0*/  @P0 STL [R1+0xc], R11 ;  /* 0x00000c0b01000387 */ /* 0x0001e20000100800 */
[----:B------:R-:W-:-:S03]  /*33d0*/  @P0 MOV R27, R11 ;  /* 0x0000000b001b0202 */ /* 0x000fc60000000f00 */
[----:B------:R-:W-:Y:S01]  /*33e0*/  @P0 STL [R1+0x10], R4 ;  /* 0x0000100401000387 */ /* 0x000fe20000100800 */
[----:B0-----:R-:W-:Y:S01]  /*33f0*/  @P0 IMAD.MOV.U32 R11, RZ, RZ, R4 ;  /* 0x000000ffff0b0224 */ /* 0x001fe200078e0004 */
[-C--:B------:R-:W-:Y:S02]  /*3400*/  ISETP.GT.AND P0, PT, R8, R3.reuse, PT ;  /* 0x000000030800720c */ /* 0x080fe40003f04270 */
[----:B------:R-:W-:-:S11]  /*3410*/  MOV R28, R3 ;  /* 0x00000003001c7202 */ /* 0x000fd60000000f00 */
[----:B------:R0:W-:Y:S01]  /*3420*/  @P0 STL.64 [R1+0x30], R8 ;  /* 0x0000300801000387 */ /* 0x0001e20000100a00 */
[----:B------:R-:W-:Y:S02]  /*3430*/  @P0 IMAD.MOV.U32 R28, RZ, RZ, R8 ;  /* 0x000000ffff1c0224 */ /* 0x000fe400078e0008 */
        /* <DEDUP_REMOVED lines=150> */
[----:B------:R-:W-:Y:S01]  /*3da0*/  MOV R5, R11 ;  /* 0x0000000b00057202 */ /* 0x000fe20000000f00 */
[----:B------:R-:W-:-:S10]  /*3db0*/  IMAD.MOV.U32 R28, RZ, RZ, R11 ;  /* 0x000000ffff1c7224 */ /* 0x000fd400078e000b */
[----:B------:R0:W-:Y:S01]  /*3dc0*/  @P0 STL.64 [R1+0x10], R4 ;  /* 0x0000100401000387 */ /* 0x0001e20000100a00 */
[----:B------:R-:W-:Y:S01]  /*3dd0*/  @P0 IMAD.MOV.U32 R28, RZ, RZ, R4 ;  /* 0x000000ffff1c0224 */ /* 0x000fe200078e0004 */
[----:B0-----:R-:W-:Y:S02]  /*3de0*/  @P0 MOV R4, R11 ;  /* 0x0000000b00040202 */ /* 0x001fe40000000f00 */
        /* <DEDUP_REMOVED lines=143> */
[----:B------:R-:W-:-:S04]  /*46e0*/  ISETP.GT.AND P0, PT, R8, R11, PT ;  /* 0x0000000b0800720c */ /* 0x000fc80003f04270 */
[CC--:B------:R-:W-:Y:S01]  /*46f0*/  VIMNMX R32, PT, PT, R13.reuse, R4.reuse, PT ;  /* 0x000000040d207248 */ /* 0x0c0fe20003fe0100 */
[----:B------:R-:W-:Y:S01]  /*4700*/  IMAD.MOV.U32 R25, RZ, RZ, R11 ;  /* 0x000000ffff197224 */ /* 0x000fe200078e000b */
[----:B------:R-:W-:Y:S02]  /*4710*/  VIMNMX R31, PT, PT, R13, R4, !PT ;  /* 0x000000040d1f7248 */ /* 0x000fe40007fe0100 */
[----:B------:R-:W-:-:S05]  /*4720*/  VIMNMX R4, PT, PT, R32, R9, !PT ;  /* 0x0000000920047248 */ /* 0x000fca0007fe0100 */
[----:B------:R0:W-:Y:S01]  /*4730*/  @P0 STL [R1+0x34], R8 ;  /* 0x0000340801000387 */ /* 0x0001e20000100800 */
[----:B------:R-:W-:-:S03]  /*4740*/  @P0 MOV R25, R8 ;  /* 0x0000000800190202 */ /* 0x000fc60000000f00 */
[----:B------:R1:W-:Y:S01]  /*4750*/  @P0 STL [R1+0x3c], R11 ;  /* 0x00003c0b01000387 */ /* 0x0003e20000100800 */
[----:B0-----:R-:W-:Y:S01]  /*4760*/  @P0 IMAD.MOV.U32 R8, RZ, RZ, R11 ;  /* 0x000000ffff080224 */ /* 0x001fe200078e000b */
[----:B-1----:R-:W-:Y:S02]  /*4770*/  VIMNMX R11, PT, PT, R32, R9, PT ;  /* 0x00000009200b7248 */ /* 0x002fe40003fe0100 */
[CC--:B------:R-:W-:Y:S02]  /*4780*/  VIMNMX R9, PT, PT, R4.reuse, R27.reuse, !PT ;  /* 0x0000001b04097248 */ /* 0x0c0fe40007fe0100 */
[----:B------:R-:W-:Y:S02]  /*4790*/  VIMNMX R27, PT, PT, R4, R27, PT ;  /* 0x0000001b041b7248 */ /* 0x000fe40003fe0100 */
[----:B------:R-:W-:Y:S02]  /*47a0*/  ISETP.GT.AND P0, PT, R7, R5, PT ;  /* 0x000000050700720c */ /* 0x000fe40003f04270 */
[----:B------:R-:W-:-:S02]  /*47b0*/  VIMNMX R4, PT, PT, R27, R18, !PT ;  /* 0x000000121b047248 */ /* 0x000fc40007fe0100 */
[----:B------:R-:W-:-:S04]  /*47c0*/  VIMNMX R18, PT, PT, R27, R18, PT ;  /* 0x000000121b127248 */ /* 0x000fc80003fe0100 */
[CC--:B------:R-:W-:Y:S02]  /*47d0*/  VIMNMX R13, PT, PT, R18.reuse, R15.reuse, !PT ;  /* 0x0000000f120d7248 */ /* 0x0c0fe40007fe0100 */
[----:B------:R-:W-:Y:S01]  /*47e0*/  VIMNMX R15, PT, PT, R18, R15, PT ;  /* 0x0000000f120f7248 */ /* 0x000fe20003fe0100 */
[----:B------:R-:W-:-:S03]  /*47f0*/  IMAD.MOV.U32 R28, RZ, RZ, R5 ;  /* 0x000000ffff1c7224 */ /* 0x000fc600078e0005 */
[CC--:B------:R-:W-:Y:S02]  /*4800*/  VIMNMX R18, PT, PT, R15.reuse, R24.reuse, !PT ;  /* 0x000000180f127248 */ /* 0x0c0fe40007fe0100 */
[----:B------:R-:W-:Y:S01]  /*4810*/  VIMNMX R24, PT, PT, R15, R24, PT ;  /* 0x000000180f187248 */ /* 0x000fe20003fe0100 */
[----:B------:R0:W-:Y:S01]  /*4820*/  @P0 STL [R1+0x58], R7 ;  /* 0x0000580701000387 */ /* 0x0001e20000100800 */
[----:B------:R-:W-:-:S03]  /*4830*/  @P0 MOV R28, R7 ;  /* 0x00000007001c0202 */ /* 0x000fc60000000f00 */
[----:B------:R1:W-:Y:S01]  /*4840*/  @P0 STL [R1+0x60], R5 ;  /* 0x0000600501000387 */ /* 0x0003e20000100800 */
[----:B0-----:R-:W-:Y:S01]  /*4850*/  @P0 IMAD.MOV.U32 R7, RZ, RZ, R5 ;  /* 0x000000ffff070224 */ /* 0x001fe200078e0005 */
[----:B------:R-:W-:Y:S01]  /*4860*/  ISETP.GT.AND P0, PT, R24, R21, PT ;  /* 0x000000151800720c */ /* 0x000fe20003f04270 */
[----:B-1----:R-:W-:Y:S01]  /*4870*/  IMAD.MOV.U32 R5, RZ, RZ, R21 ;  /* 0x000000ffff057224 */ /* 0x002fe200078e0015 */
[----:B------:R-:W-:-:S11]  /*4880*/  VIMNMX R15, PT, PT, R8, R3, !PT ;  /* 0x00000003080f7248 */ /* 0x000fd60007fe0100 */
[----:B------:R0:W-:Y:S01]  /*4890*/  @P0 STL [R1+0x10], R24 ;  /* 0x0000101801000387 */ /* 0x0001e20000100800 */
[----:B------:R-:W-:Y:S01]  /*48a0*/  @P0 MOV R5, R24 ;  /* 0x0000001800050202 */ /* 0x000fe20000000f00 */
[----:B0-----:R-:W-:Y:S01]  /*48b0*/  @P0 IMAD.MOV.U32 R24, RZ, RZ, R21 ;  /* 0x000000ffff180224 */ /* 0x001fe200078e0015 */
[----:B------:R-:W-:-:S04]  /*48c0*/  VIMNMX R21, PT, PT, R8, R3, PT ;  /* 0x0000000308157248 */ /* 0x000fc80003fe0100 */
[CC--:B------:R-:W-:Y:S02]  /*48d0*/  VIMNMX R3, PT, PT, R21.reuse, R2.reuse, !PT ;  /* 0x0000000215037248 */ /* 0x0c0fe40007fe0100 */
[----:B------:R-:W-:Y:S02]  /*48e0*/  VIMNMX R21, PT, PT, R21, R2, PT ;  /* 0x0000000215157248 */ /* 0x000fe40003fe0100 */
[CC--:B------:R-:W-:Y:S02]  /*48f0*/  VIMNMX R27, PT, PT, R3.reuse, R16.reuse, PT ;  /* 0x00000010031b7248 */ /* 0x0c0fe40003fe0100 */
[----:B------:R-:W-:Y:S02]  /*4900*/  VIMNMX R2, PT, PT, R3, R16, !PT ;  /* 0x0000001003027248 */ /* 0x000fe40007fe0100 */
[CC--:B------:R-:W-:Y:S02]  /*4910*/  VIMNMX R3, PT, PT, R27.reuse, R30.reuse, !PT ;  /* 0x0000001e1b037248 */ /* 0x0c0fe40007fe0100 */
[----:B------:R-:W-:-:S04]  /*4920*/  VIMNMX R30, PT, PT, R27, R30, PT ;  /* 0x0000001e1b1e7248 */ /* 0x000fc80003fe0100 */
[CC--:B------:R-:W-:Y:S02]  /*4930*/  VIMNMX R16, PT, PT, R30.reuse, R17.reuse, !PT ;  /* 0x000000111e107248 */ /* 0x0c0fe40007fe0100 */
[----:B------:R-:W-:-:S04]  /*4940*/  VIMNMX R30, PT, PT, R30, R17, PT ;  /* 0x000000111e1e7248 */ /* 0x000fc80003fe0100 */
[CC--:B------:R-:W-:Y:S02]  /*4950*/  VIMNMX R17, PT, PT, R30.reuse, R19.reuse, !PT ;  /* 0x000000131e117248 */ /* 0x0c0fe40007fe0100 */
[----:B------:R-:W-:-:S04]  /*4960*/  VIMNMX R30, PT, PT, R30, R19, PT ;  /* 0x000000131e1e7248 */ /* 0x000fc80003fe0100 */
[----:B------:R-:W-:Y:S02]  /*4970*/  ISETP.GT.AND P0, PT, R30, R25, PT ;  /* 0x000000191e00720c */ /* 0x000fe40003f04270 */
[CC--:B------:R-:W-:Y:S02]  /*4980*/  VIMNMX R19, PT, PT, R7.reuse, R6.reuse, !PT ;  /* 0x0000000607137248 */ /* 0x0c0fe40007fe0100 */
[----:B------:R-:W-:Y:S01]  /*4990*/  VIMNMX R7, PT, PT, R7, R6, PT ;  /* 0x0000000607077248 */ /* 0x000fe20003fe0100 */
[----:B------:R-:W-:-:S03]  /*49a0*/  IMAD.MOV.U32 R8, RZ, RZ, R25 ;  /* 0x000000ffff087224 */ /* 0x000fc600078e0019 */
[----:B------:R-:W-:-:S05]  /*49b0*/  VIMNMX R6, PT, PT, R7, R10, !PT ;  /* 0x0000000a07067248 */ /* 0x000fca0007fe0100 */
[----:B------:R0:W-:Y:S01]  /*49c0*/  @P0 STL [R1+0x34], R30 ;  /* 0x0000341e01000387 */ /* 0x0001e20000100800 */
[----:B------:R-:W-:Y:S01]  /*49d0*/  @P0 MOV R8, R30 ;  /* 0x0000001e00080202 */ /* 0x000fe20000000f00 */
[----:B0-----:R-:W-:Y:S01]  /*49e0*/  @P0 IMAD.MOV.U32 R30, RZ, RZ, R25 ;  /* 0x000000ffff1e0224 */ /* 0x001fe200078e0019 */
[----:B------:R-:W-:Y:S02]  /*49f0*/  VIMNMX R25, PT, PT, R7, R10, PT ;  /* 0x0000000a07197248 */ /* 0x000fe40003fe0100 */
[CC--:B------:R-:W-:Y:S02]  /*4a00*/  VIMNMX R7, PT, PT, R6.reuse, R29.reuse, !PT ;  /* 0x0000001d06077248 */ /* 0x0c0fe40007fe0100 */
[----:B------:R-:W-:-:S04]  /*4a10*/  VIMNMX R29, PT, PT, R6, R29, PT ;  /* 0x0000001d061d7248 */ /* 0x000fc80003fe0100 */
        /* <DEDUP_REMOVED lines=8> */
[----:B------:R-:W-:-:S04]  /*4aa0*/  VIMNMX R11, PT, PT, R11, R12, PT ;  /* 0x0000000c0b0b7248 */ /* 0x000fc80003fe0100 */
[----:B------:R-:W-:Y:S02]  /*4ab0*/  VIMNMX3 R31, R24, R31, R11, PT ;  /* 0x0000001f181f720f */ /* 0x000fe4000380010b */
[CC--:B------:R-:W-:Y:S02]  /*4ac0*/  VIMNMX R11, PT, PT, R21.reuse, R0.reuse, !PT ;  /* 0x00000000150b7248 */ /* 0x0c0fe40007fe0100 */
[----:B------:R-:W-:Y:S01]  /*4ad0*/  VIMNMX R0, PT, PT, R21, R0, PT ;  /* 0x0000000015007248 */ /* 0x000fe20003fe0100 */
[----:B------:R-:W-:Y:S01]  /*4ae0*/  IMAD.MOV.U32 R10, RZ, RZ, R28 ;  /* 0x000000ffff0a7224 */ /* 0x000fe200078e001c */
[----:B------:R0:W-:Y:S01]  /*4af0*/  @P0 STL [R1+0x58], R26 ;  /* 0x0000581a01000387 */ /* 0x0001e20000100800 */
[----:B------:R-:W-:Y:S02]  /*4b00*/  @P0 MOV R10, R26 ;  /* 0x0000001a000a0202 */ /* 0x000fe40000000f00 */
[----:B------:R-:W-:Y:S02]  /*4b10*/  VIMNMX3 R30, R30, R15, R0, PT ;  /* 0x0000000f1e1e720f */ /* 0x000fe40003800100 */
[CC--:B------:R-:W-:Y:S01]  /*4b20*/  VIMNMX R0, PT, PT, R25.reuse, R14.reuse, PT ;  /* 0x0000000e19007248 */ /* 0x0c0fe20003fe0100 */
[----:B0-----:R-:W-:Y:S01]  /*4b30*/  @P0 IMAD.MOV.U32 R26, RZ, RZ, R28 ;  /* 0x000000ffff1a0224 */ /* 0x001fe200078e001c */
[----:B------:R-:W-:-:S04]  /*4b40*/  VIMNMX R14, PT, PT, R25, R14, !PT ;  /* 0x0000000e190e7248 */ /* 0x000fc80007fe0100 */
[----:B------:R-:W-:Y:S02]  /*4b50*/  VIMNMX3 R19, R26, R19, R0, PT ;  /* 0x000000131a13720f */ /* 0x000fe40003800100 */
[----:B------:R-:W-:Y:S02]  /*4b60*/  VIMNMX R22, PT, PT, R22, R31, !PT ;  /* 0x0000001f16167248 */ /* 0x000fe40007fe0100 */
[----:B------:R-:W-:Y:S02]  /*4b70*/  VIMNMX R11, PT, PT, R11, R30, !PT ;  /* 0x0000001e0b0b7248 */ /* 0x000fe40007fe0100 */
[----:B------:R-:W-:Y:S02]  /*4b80*/  VIMNMX R19, PT, PT, R14, R19, !PT ;  /* 0x000000130e137248 */ /* 0x000fe40007fe0100 */
[----:B------:R-:W0:Y:S01]  /*4b90*/  LDC.64 R14, c[0x0][0x388] ;  /* 0x0000e200ff0e7b82 */ /* 0x000e220000000a00 */
[----:B------:R-:W-:Y:S02]  /*4ba0*/  VIMNMX3 R4, R22, R9, R4, PT ;  /* 0x000000091604720f */ /* 0x000fe40003800104 */
[----:B------:R-:W-:-:S02]  /*4bb0*/  VIMNMX3 R2, R11, R2, R3, PT ;  /* 0x000000020b02720f */ /* 0x000fc40003800103 */
[----:B------:R-:W-:Y:S02]  /*4bc0*/  VIMNMX3 R6, R19, R7, R6, PT ;  /* 0x000000071306720f */ /* 0x000fe40003800106 */
[----:B------:R-:W-:Y:S02]  /*4bd0*/  VIMNMX3 R18, R4, R13, R18, PT ;  /* 0x0000000d0412720f */ /* 0x000fe40003800112 */
[----:B------:R-:W-:Y:S02]  /*4be0*/  VIMNMX3 R16, R2, R16, R17, PT ;  /* 0x000000100210720f */ /* 0x000fe40003800111 */
[----:B------:R-:W-:Y:S02]  /*4bf0*/  VIMNMX3 R20, R6, R20, R27, PT ;  /* 0x000000140614720f */ /* 0x000fe4000380011b */
[----:B------:R-:W-:Y:S02]  /*4c00*/  ISETP.GT.AND P0, PT, R18, R5, PT ;  /* 0x000000051200720c */ /* 0x000fe40003f04270 */
[----:B------:R-:W-:-:S02]  /*4c10*/  ISETP.GT.AND P1, PT, R16, R8, PT ;  /* 0x000000081000720c */ /* 0x000fc40003f24270 */
[----:B------:R-:W-:Y:S01]  /*4c20*/  ISETP.GT.AND P2, PT, R20, R10, PT ;  /* 0x0000000a1400720c */ /* 0x000fe20003f44270 */
[----:B0-----:R-:W-:-:S08]  /*4c30*/  IMAD.WIDE R14, R23, 0x4, R14 ;  /* 0x00000004170e7825 */ /* 0x001fd000078e020e */
[----:B------:R-:W-:Y:S02]  /*4c40*/  @P0 IMAD.MOV.U32 R5, RZ, RZ, R18 ;  /* 0x000000ffff050224 */ /* 0x000fe400078e0012 */
[----:B------:R-:W-:Y:S02]  /*4c50*/  @P1 MOV R8, R16 ;  /* 0x0000001000081202 */ /* 0x000fe40000000f00 */
[----:B------:R-:W-:Y:S01]  /*4c60*/  @P2 IMAD.MOV.U32 R10, RZ, RZ, R20 ;  /* 0x000000ffff0a2224 */ /* 0x000fe200078e0014 */
[----:B------:R-:W-:Y:S04]  /*4c70*/  @P0 STL [R1+0x10], R18 ;  /* 0x0000101201000387 */ /* 0x000fe80000100800 */
[----:B------:R-:W-:Y:S04]  /*4c80*/  @P1 STL [R1+0x34], R16 ;  /* 0x0000341001001387 */ /* 0x000fe80000100800 */
[----:B------:R-:W-:Y:S04]  /*4c90*/  @P2 STL [R1+0x58], R20 ;  /* 0x0000581401002387 */ /* 0x000fe80000100800 */
[----:B------:R-:W-:Y:S04]  /*4ca0*/  STG.E desc[UR4][R14.64], R5 ;  /* 0x000000050e007986 */ /* 0x000fe8000c101904 */
[----:B------:R-:W-:Y:S04]  /*4cb0*/  STG.E desc[UR4][R14.64+0x4], R8 ;  /* 0x000004080e007986 */ /* 0x000fe8000c101904 */
[----:B------:R-:W-:Y:S01]  /*4cc0*/  STG.E desc[UR4][R14.64+0x8], R10 ;  /* 0x0000080a0e007986 */ /* 0x000fe2000c101904 */
[----:B------:R-:W-:Y:S05]  /*4cd0*/  EXIT ;  /* 0x000000000000794d */ /* 0x000fea0003800000 */
.L_x_0:
[----:B------:R-:W-:-:S00]  /*4ce0*/  BRA `(.L_x_0) ;  /* 0xfffffffc00fc7947 */ /* 0x000fc0000383ffff */
[----:B------:R-:W-:-:S00]  /*4cf0*/  NOP ;  /* 0x0000000000007918 */ /* 0x000fc00000000000 */
        /* <DEDUP_REMOVED lines=8> */
.L_x_1:


//--------------------- .nv.shared.reserved.0     --------------------------
	.section	.nv.shared.reserved.0,"aw",@nobits
	.weak		__nv_reservedSMEM_offset_0_alias
	.size		__nv_reservedSMEM_offset_0_alias, 0, 64
	.other		__nv_reservedSMEM_offset_0_alias,@"STO_CUDA_RESERVED_SHARED STV_DEFAULT"
__nv_reservedSMEM_offset_0_alias:
	.zero		0
	.zero		64


//--------------------- .nv.constant0._Z13median_filterPiS_ii --------------------------
	.section	.nv.constant0._Z13median_filterPiS_ii,"a",@progbits
	.sectionflags	@""
	.align	4
.nv.constant0._Z13median_filterPiS_ii:
	.zero		920


//--------------------- SYMBOLS --------------------------

	.type		.nv.reservedSmem.offset0,@object
	.size		.nv.reservedSmem.offset0,0x4
